//
// Generated by NVIDIA NVVM Compiler
//
// Compiler Build ID: CL-36424714
// Cuda compilation tools, release 13.0, V13.0.88
// Based on NVVM 20.0.0
//

.version 9.0
.target sm_100
.address_size 64

	// .globl	decycler_batch_f32

.visible .entry decycler_batch_f32(
	.param .u64 .ptr .align 1 decycler_batch_f32_param_0,
	.param .u64 .ptr .align 1 decycler_batch_f32_param_1,
	.param .u64 .ptr .align 1 decycler_batch_f32_param_2,
	.param .u64 .ptr .align 1 decycler_batch_f32_param_3,
	.param .u64 .ptr .align 1 decycler_batch_f32_param_4,
	.param .u64 .ptr .align 1 decycler_batch_f32_param_5,
	.param .u32 decycler_batch_f32_param_6,
	.param .u32 decycler_batch_f32_param_7,
	.param .u32 decycler_batch_f32_param_8,
	.param .u64 .ptr .align 1 decycler_batch_f32_param_9
)
{
	.reg .pred 	%p<47>;
	.reg .b32 	%r<148>;
	.reg .b32 	%f<112>;
	.reg .b64 	%rd<106>;

	ld.param.u64 	%rd17, [decycler_batch_f32_param_0];
	ld.param.u64 	%rd18, [decycler_batch_f32_param_5];
	ld.param.u32 	%r79, [decycler_batch_f32_param_6];
	ld.param.u32 	%r80, [decycler_batch_f32_param_7];
	ld.param.u32 	%r81, [decycler_batch_f32_param_8];
	ld.param.u64 	%rd19, [decycler_batch_f32_param_9];
	cvta.to.global.u64 	%rd1, %rd18;
	cvta.to.global.u64 	%rd2, %rd17;
	cvta.to.global.u64 	%rd3, %rd19;
	mov.u32 	%r82, %ctaid.x;
	mov.u32 	%r1, %ntid.x;
	mov.u32 	%r83, %tid.x;
	mad.lo.s32 	%r2, %r82, %r1, %r83;
	setp.ge.s32 	%p1, %r2, %r80;
	@%p1 bra 	$L__BB0_70;
	setp.lt.s32 	%p2, %r79, 1;
	add.s32 	%r3, %r81, 2;
	min.u32 	%r4, %r79, %r3;
	mov.u32 	%r84, %nctaid.x;
	mul.lo.s32 	%r5, %r1, %r84;
	@%p2 bra 	$L__BB0_70;
	setp.ge.u32 	%p3, %r81, %r79;
	@%p3 bra 	$L__BB0_57;
	add.s32 	%r91, %r81, 1;
	setp.ge.s32 	%p12, %r91, %r79;
	@%p12 bra 	$L__BB0_44;
	setp.ge.s32 	%p21, %r3, %r79;
	@%p21 bra 	$L__BB0_31;
	mul.wide.u32 	%rd68, %r81, 4;
	add.s64 	%rd69, %rd2, %rd68;
	add.s32 	%r6, %r4, -1;
	and.b32  	%r7, %r4, 15;
	and.b32  	%r8, %r4, 7;
	sub.s32 	%r106, %r79, %r81;
	add.s32 	%r107, %r106, -2;
	add.s32 	%r9, %r106, -3;
	add.s32 	%r108, %r106, 6;
	and.b32  	%r109, %r108, 7;
	add.s32 	%r10, %r109, -1;
	xor.b32  	%r110, %r79, 2;
	sub.s32 	%r111, %r110, %r81;
	and.b32  	%r11, %r111, 3;
	and.b32  	%r12, %r4, 2147483632;
	and.b32  	%r13, %r4, 3;
	ld.global.nc.f32 	%f1, [%rd69+4];
	ld.global.nc.f32 	%f2, [%rd69];
	and.b32  	%r14, %r107, 7;
	and.b32  	%r15, %r107, -8;
	and.b32  	%r16, %r108, 3;
	and.b32  	%r17, %r111, 1;
	neg.s32 	%r18, %r12;
	mul.wide.s32 	%rd4, %r79, 4;
	cvt.s64.s32 	%rd78, %r79;
$L__BB0_6:
	ld.param.u64 	%rd104, [decycler_batch_f32_param_4];
	ld.param.u64 	%rd103, [decycler_batch_f32_param_3];
	ld.param.u64 	%rd102, [decycler_batch_f32_param_2];
	setp.lt.u32 	%p30, %r6, 15;
	cvt.s64.s32 	%rd5, %r2;
	cvta.to.global.u64 	%rd70, %rd102;
	mul.wide.s32 	%rd71, %r2, 4;
	add.s64 	%rd72, %rd70, %rd71;
	ld.global.nc.f32 	%f3, [%rd72];
	cvta.to.global.u64 	%rd73, %rd103;
	add.s64 	%rd74, %rd73, %rd71;
	ld.global.nc.f32 	%f4, [%rd74];
	cvta.to.global.u64 	%rd75, %rd104;
	add.s64 	%rd76, %rd75, %rd71;
	ld.global.nc.f32 	%f5, [%rd76];
	mov.b32 	%r126, 0;
	@%p30 bra 	$L__BB0_9;
	mad.lo.s64 	%rd77, %rd4, %rd5, %rd3;
	add.s64 	%rd105, %rd77, 32;
	mov.u32 	%r124, %r18;
$L__BB0_8:
	.pragma "nounroll";
	mov.b32 	%r113, 2147483647;
	st.global.u32 	[%rd105+-32], %r113;
	st.global.u32 	[%rd105+-28], %r113;
	st.global.u32 	[%rd105+-24], %r113;
	st.global.u32 	[%rd105+-20], %r113;
	st.global.u32 	[%rd105+-16], %r113;
	st.global.u32 	[%rd105+-12], %r113;
	st.global.u32 	[%rd105+-8], %r113;
	st.global.u32 	[%rd105+-4], %r113;
	st.global.u32 	[%rd105], %r113;
	st.global.u32 	[%rd105+4], %r113;
	st.global.u32 	[%rd105+8], %r113;
	st.global.u32 	[%rd105+12], %r113;
	st.global.u32 	[%rd105+16], %r113;
	st.global.u32 	[%rd105+20], %r113;
	st.global.u32 	[%rd105+24], %r113;
	st.global.u32 	[%rd105+28], %r113;
	add.s32 	%r124, %r124, 16;
	add.s64 	%rd105, %rd105, 64;
	setp.ne.s32 	%p31, %r124, 0;
	mov.u32 	%r126, %r12;
	@%p31 bra 	$L__BB0_8;
$L__BB0_9:
	mul.lo.s64 	%rd79, %rd5, %rd78;
	shl.b64 	%rd80, %rd79, 2;
	add.s64 	%rd9, %rd3, %rd80;
	setp.eq.s32 	%p32, %r7, 0;
	@%p32 bra 	$L__BB0_19;
	add.s32 	%r114, %r7, -1;
	setp.lt.u32 	%p33, %r114, 7;
	@%p33 bra 	$L__BB0_12;
	mul.wide.u32 	%rd81, %r126, 4;
	add.s64 	%rd82, %rd9, %rd81;
	mov.b32 	%r115, 2147483647;
	st.global.u32 	[%rd82], %r115;
	st.global.u32 	[%rd82+4], %r115;
	st.global.u32 	[%rd82+8], %r115;
	st.global.u32 	[%rd82+12], %r115;
	st.global.u32 	[%rd82+16], %r115;
	st.global.u32 	[%rd82+20], %r115;
	st.global.u32 	[%rd82+24], %r115;
	st.global.u32 	[%rd82+28], %r115;
	add.s32 	%r126, %r126, 8;
$L__BB0_12:
	setp.eq.s32 	%p34, %r8, 0;
	@%p34 bra 	$L__BB0_19;
	add.s32 	%r116, %r8, -1;
	setp.lt.u32 	%p35, %r116, 3;
	@%p35 bra 	$L__BB0_15;
	mul.wide.u32 	%rd83, %r126, 4;
	add.s64 	%rd84, %rd9, %rd83;
	mov.b32 	%r117, 2147483647;
	st.global.u32 	[%rd84], %r117;
	st.global.u32 	[%rd84+4], %r117;
	st.global.u32 	[%rd84+8], %r117;
	st.global.u32 	[%rd84+12], %r117;
	add.s32 	%r126, %r126, 4;
$L__BB0_15:
	setp.eq.s32 	%p36, %r13, 0;
	@%p36 bra 	$L__BB0_19;
	setp.eq.s32 	%p37, %r13, 1;
	mul.wide.u32 	%rd85, %r126, 4;
	add.s64 	%rd10, %rd9, %rd85;
	mov.b32 	%r118, 2147483647;
	st.global.u32 	[%rd10], %r118;
	@%p37 bra 	$L__BB0_19;
	setp.eq.s32 	%p38, %r13, 2;
	mov.b32 	%r119, 2147483647;
	st.global.u32 	[%rd10+4], %r119;
	@%p38 bra 	$L__BB0_19;
	mov.b32 	%r120, 2147483647;
	st.global.u32 	[%rd10+8], %r120;
$L__BB0_19:
	setp.lt.u32 	%p39, %r9, 7;
	mov.u32 	%r130, %r3;
	mov.f32 	%f106, %f1;
	mov.f32 	%f107, %f2;
	@%p39 bra 	$L__BB0_22;
	mov.b32 	%r129, 0;
	mov.u32 	%r130, %r3;
	mov.f32 	%f106, %f1;
	mov.f32 	%f107, %f2;
$L__BB0_21:
	.pragma "nounroll";
	mul.wide.u32 	%rd86, %r130, 4;
	add.s64 	%rd87, %rd1, %rd86;
	ld.global.nc.f32 	%f20, [%rd87];
	mul.f32 	%f21, %f3, %f20;
	fma.rn.f32 	%f22, %f4, %f106, %f21;
	fma.rn.f32 	%f23, %f5, %f107, %f22;
	add.s64 	%rd88, %rd2, %rd86;
	ld.global.nc.f32 	%f24, [%rd88];
	sub.f32 	%f25, %f24, %f23;
	add.s64 	%rd89, %rd9, %rd86;
	st.global.f32 	[%rd89], %f25;
	ld.global.nc.f32 	%f26, [%rd87+4];
	mul.f32 	%f27, %f3, %f26;
	fma.rn.f32 	%f28, %f4, %f23, %f27;
	fma.rn.f32 	%f29, %f5, %f106, %f28;
	ld.global.nc.f32 	%f30, [%rd88+4];
	sub.f32 	%f31, %f30, %f29;
	st.global.f32 	[%rd89+4], %f31;
	ld.global.nc.f32 	%f32, [%rd87+8];
	mul.f32 	%f33, %f3, %f32;
	fma.rn.f32 	%f34, %f4, %f29, %f33;
	fma.rn.f32 	%f35, %f5, %f23, %f34;
	ld.global.nc.f32 	%f36, [%rd88+8];
	sub.f32 	%f37, %f36, %f35;
	st.global.f32 	[%rd89+8], %f37;
	ld.global.nc.f32 	%f38, [%rd87+12];
	mul.f32 	%f39, %f3, %f38;
	fma.rn.f32 	%f40, %f4, %f35, %f39;
	fma.rn.f32 	%f41, %f5, %f29, %f40;
	ld.global.nc.f32 	%f42, [%rd88+12];
	sub.f32 	%f43, %f42, %f41;
	st.global.f32 	[%rd89+12], %f43;
	ld.global.nc.f32 	%f44, [%rd87+16];
	mul.f32 	%f45, %f3, %f44;
	fma.rn.f32 	%f46, %f4, %f41, %f45;
	fma.rn.f32 	%f47, %f5, %f35, %f46;
	ld.global.nc.f32 	%f48, [%rd88+16];
	sub.f32 	%f49, %f48, %f47;
	st.global.f32 	[%rd89+16], %f49;
	ld.global.nc.f32 	%f50, [%rd87+20];
	mul.f32 	%f51, %f3, %f50;
	fma.rn.f32 	%f52, %f4, %f47, %f51;
	fma.rn.f32 	%f53, %f5, %f41, %f52;
	ld.global.nc.f32 	%f54, [%rd88+20];
	sub.f32 	%f55, %f54, %f53;
	st.global.f32 	[%rd89+20], %f55;
	ld.global.nc.f32 	%f56, [%rd87+24];
	mul.f32 	%f57, %f3, %f56;
	fma.rn.f32 	%f58, %f4, %f53, %f57;
	fma.rn.f32 	%f107, %f5, %f47, %f58;
	ld.global.nc.f32 	%f59, [%rd88+24];
	sub.f32 	%f60, %f59, %f107;
	st.global.f32 	[%rd89+24], %f60;
	ld.global.nc.f32 	%f61, [%rd87+28];
	mul.f32 	%f62, %f3, %f61;
	fma.rn.f32 	%f63, %f4, %f107, %f62;
	fma.rn.f32 	%f106, %f5, %f53, %f63;
	ld.global.nc.f32 	%f64, [%rd88+28];
	sub.f32 	%f65, %f64, %f106;
	st.global.f32 	[%rd89+28], %f65;
	add.s32 	%r130, %r130, 8;
	add.s32 	%r129, %r129, 8;
	setp.ne.s32 	%p40, %r129, %r15;
	@%p40 bra 	$L__BB0_21;
$L__BB0_22:
	setp.eq.s32 	%p41, %r14, 0;
	@%p41 bra 	$L__BB0_30;
	setp.lt.u32 	%p42, %r10, 3;
	@%p42 bra 	$L__BB0_25;
	mul.wide.u32 	%rd90, %r130, 4;
	add.s64 	%rd91, %rd1, %rd90;
	ld.global.nc.f32 	%f66, [%rd91];
	mul.f32 	%f67, %f3, %f66;
	fma.rn.f32 	%f68, %f4, %f106, %f67;
	fma.rn.f32 	%f69, %f5, %f107, %f68;
	add.s64 	%rd92, %rd2, %rd90;
	ld.global.nc.f32 	%f70, [%rd92];
	sub.f32 	%f71, %f70, %f69;
	add.s64 	%rd93, %rd9, %rd90;
	st.global.f32 	[%rd93], %f71;
	ld.global.nc.f32 	%f72, [%rd91+4];
	mul.f32 	%f73, %f3, %f72;
	fma.rn.f32 	%f74, %f4, %f69, %f73;
	fma.rn.f32 	%f75, %f5, %f106, %f74;
	ld.global.nc.f32 	%f76, [%rd92+4];
	sub.f32 	%f77, %f76, %f75;
	st.global.f32 	[%rd93+4], %f77;
	ld.global.nc.f32 	%f78, [%rd91+8];
	mul.f32 	%f79, %f3, %f78;
	fma.rn.f32 	%f80, %f4, %f75, %f79;
	fma.rn.f32 	%f107, %f5, %f69, %f80;
	ld.global.nc.f32 	%f81, [%rd92+8];
	sub.f32 	%f82, %f81, %f107;
	st.global.f32 	[%rd93+8], %f82;
	ld.global.nc.f32 	%f83, [%rd91+12];
	mul.f32 	%f84, %f3, %f83;
	fma.rn.f32 	%f85, %f4, %f107, %f84;
	fma.rn.f32 	%f106, %f5, %f75, %f85;
	ld.global.nc.f32 	%f86, [%rd92+12];
	sub.f32 	%f87, %f86, %f106;
	st.global.f32 	[%rd93+12], %f87;
	add.s32 	%r130, %r130, 4;
$L__BB0_25:
	setp.eq.s32 	%p43, %r16, 0;
	@%p43 bra 	$L__BB0_30;
	setp.eq.s32 	%p44, %r11, 1;
	@%p44 bra 	$L__BB0_28;
	mul.wide.u32 	%rd94, %r130, 4;
	add.s64 	%rd95, %rd1, %rd94;
	ld.global.nc.f32 	%f88, [%rd95];
	mul.f32 	%f89, %f3, %f88;
	fma.rn.f32 	%f90, %f4, %f106, %f89;
	fma.rn.f32 	%f107, %f5, %f107, %f90;
	add.s64 	%rd96, %rd2, %rd94;
	ld.global.nc.f32 	%f91, [%rd96];
	sub.f32 	%f92, %f91, %f107;
	add.s64 	%rd97, %rd9, %rd94;
	st.global.f32 	[%rd97], %f92;
	ld.global.nc.f32 	%f93, [%rd95+4];
	mul.f32 	%f94, %f3, %f93;
	fma.rn.f32 	%f95, %f4, %f107, %f94;
	fma.rn.f32 	%f106, %f5, %f106, %f95;
	ld.global.nc.f32 	%f96, [%rd96+4];
	sub.f32 	%f97, %f96, %f106;
	st.global.f32 	[%rd97+4], %f97;
	add.s32 	%r130, %r130, 2;
$L__BB0_28:
	setp.eq.s32 	%p45, %r17, 0;
	@%p45 bra 	$L__BB0_30;
	mul.wide.u32 	%rd98, %r130, 4;
	add.s64 	%rd99, %rd1, %rd98;
	ld.global.nc.f32 	%f98, [%rd99];
	mul.f32 	%f99, %f3, %f98;
	fma.rn.f32 	%f100, %f4, %f106, %f99;
	fma.rn.f32 	%f101, %f5, %f107, %f100;
	add.s64 	%rd100, %rd2, %rd98;
	ld.global.nc.f32 	%f102, [%rd100];
	sub.f32 	%f103, %f102, %f101;
	add.s64 	%rd101, %rd9, %rd98;
	st.global.f32 	[%rd101], %f103;
$L__BB0_30:
	cvt.u32.u64 	%r122, %rd5;
	add.s32 	%r2, %r122, %r5;
	setp.lt.s32 	%p46, %r2, %r80;
	@%p46 bra 	$L__BB0_6;
	bra.uni 	$L__BB0_70;
$L__BB0_31:
	max.u32 	%r99, %r4, 1;
	and.b32  	%r37, %r99, 7;
	add.s32 	%r38, %r37, -1;
	and.b32  	%r39, %r99, 3;
	and.b32  	%r40, %r99, 2147483640;
	and.b32  	%r41, %r99, 1;
$L__BB0_32:
	setp.lt.u32 	%p22, %r4, 8;
	mul.wide.s32 	%rd11, %r2, %r79;
	mov.b32 	%r136, 0;
	@%p22 bra 	$L__BB0_35;
	mov.b32 	%r134, 0;
$L__BB0_34:
	.pragma "nounroll";
	cvt.u64.u32 	%rd52, %r134;
	add.s64 	%rd53, %rd11, %rd52;
	shl.b64 	%rd54, %rd53, 2;
	add.s64 	%rd55, %rd3, %rd54;
	mov.b32 	%r102, 2147483647;
	st.global.u32 	[%rd55], %r102;
	st.global.u32 	[%rd55+4], %r102;
	st.global.u32 	[%rd55+8], %r102;
	st.global.u32 	[%rd55+12], %r102;
	st.global.u32 	[%rd55+16], %r102;
	st.global.u32 	[%rd55+20], %r102;
	st.global.u32 	[%rd55+24], %r102;
	st.global.u32 	[%rd55+28], %r102;
	add.s32 	%r134, %r134, 8;
	setp.ne.s32 	%p23, %r134, %r40;
	mov.u32 	%r136, %r40;
	@%p23 bra 	$L__BB0_34;
$L__BB0_35:
	setp.eq.s32 	%p24, %r37, 0;
	@%p24 bra 	$L__BB0_43;
	setp.lt.u32 	%p25, %r38, 3;
	@%p25 bra 	$L__BB0_38;
	cvt.u64.u32 	%rd56, %r136;
	add.s64 	%rd57, %rd11, %rd56;
	shl.b64 	%rd58, %rd57, 2;
	add.s64 	%rd59, %rd3, %rd58;
	mov.b32 	%r103, 2147483647;
	st.global.u32 	[%rd59], %r103;
	st.global.u32 	[%rd59+4], %r103;
	st.global.u32 	[%rd59+8], %r103;
	st.global.u32 	[%rd59+12], %r103;
	add.s32 	%r136, %r136, 4;
$L__BB0_38:
	setp.eq.s32 	%p26, %r39, 0;
	@%p26 bra 	$L__BB0_43;
	setp.eq.s32 	%p27, %r39, 1;
	@%p27 bra 	$L__BB0_41;
	cvt.u64.u32 	%rd60, %r136;
	add.s64 	%rd61, %rd11, %rd60;
	shl.b64 	%rd62, %rd61, 2;
	add.s64 	%rd63, %rd3, %rd62;
	mov.b32 	%r104, 2147483647;
	st.global.u32 	[%rd63], %r104;
	st.global.u32 	[%rd63+4], %r104;
	add.s32 	%r136, %r136, 2;
$L__BB0_41:
	setp.eq.s32 	%p28, %r41, 0;
	@%p28 bra 	$L__BB0_43;
	cvt.u64.u32 	%rd64, %r136;
	add.s64 	%rd65, %rd11, %rd64;
	shl.b64 	%rd66, %rd65, 2;
	add.s64 	%rd67, %rd3, %rd66;
	mov.b32 	%r105, 2147483647;
	st.global.u32 	[%rd67], %r105;
$L__BB0_43:
	add.s32 	%r2, %r2, %r5;
	setp.lt.s32 	%p29, %r2, %r80;
	@%p29 bra 	$L__BB0_32;
	bra.uni 	$L__BB0_70;
$L__BB0_44:
	max.u32 	%r92, %r4, 1;
	and.b32  	%r51, %r92, 7;
	add.s32 	%r52, %r51, -1;
	and.b32  	%r53, %r92, 3;
	and.b32  	%r54, %r92, 2147483640;
	and.b32  	%r55, %r92, 1;
$L__BB0_45:
	setp.lt.u32 	%p13, %r4, 8;
	mul.wide.s32 	%rd12, %r2, %r79;
	mov.b32 	%r141, 0;
	@%p13 bra 	$L__BB0_48;
	mov.b32 	%r139, 0;
$L__BB0_47:
	.pragma "nounroll";
	cvt.u64.u32 	%rd36, %r139;
	add.s64 	%rd37, %rd12, %rd36;
	shl.b64 	%rd38, %rd37, 2;
	add.s64 	%rd39, %rd3, %rd38;
	mov.b32 	%r95, 2147483647;
	st.global.u32 	[%rd39], %r95;
	st.global.u32 	[%rd39+4], %r95;
	st.global.u32 	[%rd39+8], %r95;
	st.global.u32 	[%rd39+12], %r95;
	st.global.u32 	[%rd39+16], %r95;
	st.global.u32 	[%rd39+20], %r95;
	st.global.u32 	[%rd39+24], %r95;
	st.global.u32 	[%rd39+28], %r95;
	add.s32 	%r139, %r139, 8;
	setp.ne.s32 	%p14, %r139, %r54;
	mov.u32 	%r141, %r54;
	@%p14 bra 	$L__BB0_47;
$L__BB0_48:
	setp.eq.s32 	%p15, %r51, 0;
	@%p15 bra 	$L__BB0_56;
	setp.lt.u32 	%p16, %r52, 3;
	@%p16 bra 	$L__BB0_51;
	cvt.u64.u32 	%rd40, %r141;
	add.s64 	%rd41, %rd12, %rd40;
	shl.b64 	%rd42, %rd41, 2;
	add.s64 	%rd43, %rd3, %rd42;
	mov.b32 	%r96, 2147483647;
	st.global.u32 	[%rd43], %r96;
	st.global.u32 	[%rd43+4], %r96;
	st.global.u32 	[%rd43+8], %r96;
	st.global.u32 	[%rd43+12], %r96;
	add.s32 	%r141, %r141, 4;
$L__BB0_51:
	setp.eq.s32 	%p17, %r53, 0;
	@%p17 bra 	$L__BB0_56;
	setp.eq.s32 	%p18, %r53, 1;
	@%p18 bra 	$L__BB0_54;
	cvt.u64.u32 	%rd44, %r141;
	add.s64 	%rd45, %rd12, %rd44;
	shl.b64 	%rd46, %rd45, 2;
	add.s64 	%rd47, %rd3, %rd46;
	mov.b32 	%r97, 2147483647;
	st.global.u32 	[%rd47], %r97;
	st.global.u32 	[%rd47+4], %r97;
	add.s32 	%r141, %r141, 2;
$L__BB0_54:
	setp.eq.s32 	%p19, %r55, 0;
	@%p19 bra 	$L__BB0_56;
	cvt.u64.u32 	%rd48, %r141;
	add.s64 	%rd49, %rd12, %rd48;
	shl.b64 	%rd50, %rd49, 2;
	add.s64 	%rd51, %rd3, %rd50;
	mov.b32 	%r98, 2147483647;
	st.global.u32 	[%rd51], %r98;
$L__BB0_56:
	add.s32 	%r2, %r2, %r5;
	setp.lt.s32 	%p20, %r2, %r80;
	@%p20 bra 	$L__BB0_45;
	bra.uni 	$L__BB0_70;
$L__BB0_57:
	and.b32  	%r65, %r79, 7;
	add.s32 	%r66, %r65, -1;
	and.b32  	%r67, %r79, 3;
	and.b32  	%r68, %r79, 2147483640;
	and.b32  	%r69, %r79, 1;
$L__BB0_58:
	setp.lt.u32 	%p4, %r79, 8;
	mul.wide.s32 	%rd13, %r2, %r79;
	mov.b32 	%r146, 0;
	@%p4 bra 	$L__BB0_61;
	mov.b32 	%r144, 0;
$L__BB0_60:
	.pragma "nounroll";
	cvt.u64.u32 	%rd20, %r144;
	add.s64 	%rd21, %rd13, %rd20;
	shl.b64 	%rd22, %rd21, 2;
	add.s64 	%rd23, %rd3, %rd22;
	mov.b32 	%r87, 2147483647;
	st.global.u32 	[%rd23], %r87;
	st.global.u32 	[%rd23+4], %r87;
	st.global.u32 	[%rd23+8], %r87;
	st.global.u32 	[%rd23+12], %r87;
	st.global.u32 	[%rd23+16], %r87;
	st.global.u32 	[%rd23+20], %r87;
	st.global.u32 	[%rd23+24], %r87;
	st.global.u32 	[%rd23+28], %r87;
	add.s32 	%r144, %r144, 8;
	setp.ne.s32 	%p5, %r144, %r68;
	mov.u32 	%r146, %r68;
	@%p5 bra 	$L__BB0_60;
$L__BB0_61:
	setp.eq.s32 	%p6, %r65, 0;
	@%p6 bra 	$L__BB0_69;
	setp.lt.u32 	%p7, %r66, 3;
	@%p7 bra 	$L__BB0_64;
	cvt.u64.u32 	%rd24, %r146;
	add.s64 	%rd25, %rd13, %rd24;
	shl.b64 	%rd26, %rd25, 2;
	add.s64 	%rd27, %rd3, %rd26;
	mov.b32 	%r88, 2147483647;
	st.global.u32 	[%rd27], %r88;
	st.global.u32 	[%rd27+4], %r88;
	st.global.u32 	[%rd27+8], %r88;
	st.global.u32 	[%rd27+12], %r88;
	add.s32 	%r146, %r146, 4;
$L__BB0_64:
	setp.eq.s32 	%p8, %r67, 0;
	@%p8 bra 	$L__BB0_69;
	setp.eq.s32 	%p9, %r67, 1;
	@%p9 bra 	$L__BB0_67;
	cvt.u64.u32 	%rd28, %r146;
	add.s64 	%rd29, %rd13, %rd28;
	shl.b64 	%rd30, %rd29, 2;
	add.s64 	%rd31, %rd3, %rd30;
	mov.b32 	%r89, 2147483647;
	st.global.u32 	[%rd31], %r89;
	st.global.u32 	[%rd31+4], %r89;
	add.s32 	%r146, %r146, 2;
$L__BB0_67:
	setp.eq.s32 	%p10, %r69, 0;
	@%p10 bra 	$L__BB0_69;
	cvt.u64.u32 	%rd32, %r146;
	add.s64 	%rd33, %rd13, %rd32;
	shl.b64 	%rd34, %rd33, 2;
	add.s64 	%rd35, %rd3, %rd34;
	mov.b32 	%r90, 2147483647;
	st.global.u32 	[%rd35], %r90;
$L__BB0_69:
	add.s32 	%r2, %r2, %r5;
	setp.lt.s32 	%p11, %r2, %r80;
	@%p11 bra 	$L__BB0_58;
$L__BB0_70:
	ret;

}
	// .globl	decycler_batch_warp_scan_f32
.visible .entry decycler_batch_warp_scan_f32(
	.param .u64 .ptr .align 1 decycler_batch_warp_scan_f32_param_0,
	.param .u64 .ptr .align 1 decycler_batch_warp_scan_f32_param_1,
	.param .u64 .ptr .align 1 decycler_batch_warp_scan_f32_param_2,
	.param .u64 .ptr .align 1 decycler_batch_warp_scan_f32_param_3,
	.param .u64 .ptr .align 1 decycler_batch_warp_scan_f32_param_4,
	.param .u64 .ptr .align 1 decycler_batch_warp_scan_f32_param_5,
	.param .u32 decycler_batch_warp_scan_f32_param_6,
	.param .u32 decycler_batch_warp_scan_f32_param_7,
	.param .u32 decycler_batch_warp_scan_f32_param_8,
	.param .u64 .ptr .align 1 decycler_batch_warp_scan_f32_param_9
)
{
	.reg .pred 	%p<72>;
	.reg .b32 	%r<166>;
	.reg .b32 	%f<179>;
	.reg .b64 	%rd<75>;

	ld.param.u64 	%rd31, [decycler_batch_warp_scan_f32_param_0];
	ld.param.u64 	%rd26, [decycler_batch_warp_scan_f32_param_2];
	ld.param.u64 	%rd27, [decycler_batch_warp_scan_f32_param_3];
	ld.param.u64 	%rd28, [decycler_batch_warp_scan_f32_param_4];
	ld.param.u64 	%rd29, [decycler_batch_warp_scan_f32_param_5];
	ld.param.u32 	%r89, [decycler_batch_warp_scan_f32_param_6];
	ld.param.u32 	%r91, [decycler_batch_warp_scan_f32_param_7];
	ld.param.u32 	%r159, [decycler_batch_warp_scan_f32_param_8];
	ld.param.u64 	%rd30, [decycler_batch_warp_scan_f32_param_9];
	cvta.to.global.u64 	%rd1, %rd31;
	mov.u32 	%r1, %ctaid.x;
	setp.ge.s32 	%p7, %r1, %r91;
	setp.lt.s32 	%p8, %r89, 1;
	or.pred  	%p9, %p8, %p7;
	mov.u32 	%r162, %tid.x;
	setp.gt.u32 	%p10, %r162, 31;
	or.pred  	%p11, %p10, %p9;
	@%p11 bra 	$L__BB1_48;
	cvta.to.global.u64 	%rd2, %rd30;
	mul.wide.u32 	%rd3, %r89, %r1;
	shl.b64 	%rd32, %rd3, 2;
	add.s64 	%rd4, %rd2, %rd32;
	setp.gt.u32 	%p12, %r89, %r159;
	@%p12 bra 	$L__BB1_15;
	setp.ge.u32 	%p13, %r162, %r89;
	@%p13 bra 	$L__BB1_48;
	not.b32 	%r92, %r162;
	add.s32 	%r93, %r89, %r92;
	shr.u32 	%r94, %r93, 5;
	add.s32 	%r3, %r94, 1;
	and.b32  	%r4, %r3, 15;
	setp.lt.u32 	%p14, %r93, 480;
	@%p14 bra 	$L__BB1_6;
	and.b32  	%r95, %r3, 268435440;
	neg.s32 	%r147, %r95;
	mul.wide.u32 	%rd34, %r162, 4;
	add.s64 	%rd35, %rd32, %rd34;
	add.s64 	%rd36, %rd35, %rd2;
	add.s64 	%rd68, %rd36, 1024;
$L__BB1_5:
	.pragma "nounroll";
	mov.b32 	%r96, 2147483647;
	st.global.u32 	[%rd68+-1024], %r96;
	st.global.u32 	[%rd68+-896], %r96;
	st.global.u32 	[%rd68+-768], %r96;
	st.global.u32 	[%rd68+-640], %r96;
	st.global.u32 	[%rd68+-512], %r96;
	st.global.u32 	[%rd68+-384], %r96;
	st.global.u32 	[%rd68+-256], %r96;
	st.global.u32 	[%rd68+-128], %r96;
	st.global.u32 	[%rd68], %r96;
	st.global.u32 	[%rd68+128], %r96;
	st.global.u32 	[%rd68+256], %r96;
	st.global.u32 	[%rd68+384], %r96;
	st.global.u32 	[%rd68+512], %r96;
	st.global.u32 	[%rd68+640], %r96;
	st.global.u32 	[%rd68+768], %r96;
	st.global.u32 	[%rd68+896], %r96;
	add.s32 	%r162, %r162, 512;
	add.s32 	%r147, %r147, 16;
	add.s64 	%rd68, %rd68, 2048;
	setp.eq.s32 	%p15, %r147, 0;
	@%p15 bra 	$L__BB1_6;
	bra.uni 	$L__BB1_5;
$L__BB1_6:
	setp.eq.s32 	%p16, %r4, 0;
	@%p16 bra 	$L__BB1_48;
	and.b32  	%r80, %r3, 7;
	setp.lt.u32 	%p17, %r4, 8;
	@%p17 bra 	$L__BB1_9;
	mul.wide.u32 	%rd37, %r162, 4;
	add.s64 	%rd38, %rd4, %rd37;
	mov.b32 	%r97, 2147483647;
	st.global.u32 	[%rd38], %r97;
	st.global.u32 	[%rd38+128], %r97;
	st.global.u32 	[%rd38+256], %r97;
	st.global.u32 	[%rd38+384], %r97;
	st.global.u32 	[%rd38+512], %r97;
	st.global.u32 	[%rd38+640], %r97;
	st.global.u32 	[%rd38+768], %r97;
	st.global.u32 	[%rd38+896], %r97;
	add.s32 	%r162, %r162, 256;
$L__BB1_9:
	setp.eq.s32 	%p18, %r80, 0;
	@%p18 bra 	$L__BB1_48;
	and.b32  	%r83, %r3, 3;
	setp.lt.u32 	%p19, %r80, 4;
	@%p19 bra 	$L__BB1_12;
	mul.wide.u32 	%rd39, %r162, 4;
	add.s64 	%rd40, %rd4, %rd39;
	mov.b32 	%r98, 2147483647;
	st.global.u32 	[%rd40], %r98;
	st.global.u32 	[%rd40+128], %r98;
	st.global.u32 	[%rd40+256], %r98;
	st.global.u32 	[%rd40+384], %r98;
	add.s32 	%r162, %r162, 128;
$L__BB1_12:
	setp.eq.s32 	%p20, %r83, 0;
	@%p20 bra 	$L__BB1_48;
	mul.wide.u32 	%rd42, %r162, 4;
	add.s64 	%rd43, %rd32, %rd42;
	add.s64 	%rd74, %rd2, %rd43;
	neg.s32 	%r165, %r83;
$L__BB1_14:
	.pragma "nounroll";
	mov.b32 	%r99, 2147483647;
	st.global.u32 	[%rd74], %r99;
	add.s64 	%rd74, %rd74, 128;
	add.s32 	%r165, %r165, 1;
	setp.ne.s32 	%p21, %r165, 0;
	@%p21 bra 	$L__BB1_14;
	bra.uni 	$L__BB1_48;
$L__BB1_15:
	add.s32 	%r10, %r159, 2;
	min.u32 	%r11, %r89, %r10;
	setp.ge.u32 	%p22, %r162, %r11;
	@%p22 bra 	$L__BB1_28;
	not.b32 	%r100, %r162;
	add.s32 	%r101, %r11, %r100;
	shr.u32 	%r102, %r101, 5;
	add.s32 	%r12, %r102, 1;
	and.b32  	%r13, %r12, 15;
	setp.lt.u32 	%p23, %r101, 480;
	mov.u32 	%r151, %r162;
	@%p23 bra 	$L__BB1_19;
	and.b32  	%r103, %r12, 268435440;
	neg.s32 	%r149, %r103;
	mul.wide.u32 	%rd45, %r162, 4;
	add.s64 	%rd46, %rd32, %rd45;
	add.s64 	%rd47, %rd46, %rd2;
	add.s64 	%rd69, %rd47, 1024;
	mov.u32 	%r151, %r162;
$L__BB1_18:
	.pragma "nounroll";
	mov.b32 	%r104, 2147483647;
	st.global.u32 	[%rd69+-1024], %r104;
	st.global.u32 	[%rd69+-896], %r104;
	st.global.u32 	[%rd69+-768], %r104;
	st.global.u32 	[%rd69+-640], %r104;
	st.global.u32 	[%rd69+-512], %r104;
	st.global.u32 	[%rd69+-384], %r104;
	st.global.u32 	[%rd69+-256], %r104;
	st.global.u32 	[%rd69+-128], %r104;
	st.global.u32 	[%rd69], %r104;
	st.global.u32 	[%rd69+128], %r104;
	st.global.u32 	[%rd69+256], %r104;
	st.global.u32 	[%rd69+384], %r104;
	st.global.u32 	[%rd69+512], %r104;
	st.global.u32 	[%rd69+640], %r104;
	st.global.u32 	[%rd69+768], %r104;
	st.global.u32 	[%rd69+896], %r104;
	add.s32 	%r151, %r151, 512;
	add.s32 	%r149, %r149, 16;
	add.s64 	%rd69, %rd69, 2048;
	setp.ne.s32 	%p24, %r149, 0;
	@%p24 bra 	$L__BB1_18;
$L__BB1_19:
	setp.eq.s32 	%p25, %r13, 0;
	@%p25 bra 	$L__BB1_28;
	and.b32  	%r20, %r12, 7;
	setp.lt.u32 	%p26, %r13, 8;
	@%p26 bra 	$L__BB1_22;
	mul.wide.u32 	%rd48, %r151, 4;
	add.s64 	%rd49, %rd4, %rd48;
	mov.b32 	%r105, 2147483647;
	st.global.u32 	[%rd49], %r105;
	st.global.u32 	[%rd49+128], %r105;
	st.global.u32 	[%rd49+256], %r105;
	st.global.u32 	[%rd49+384], %r105;
	st.global.u32 	[%rd49+512], %r105;
	st.global.u32 	[%rd49+640], %r105;
	st.global.u32 	[%rd49+768], %r105;
	st.global.u32 	[%rd49+896], %r105;
	add.s32 	%r151, %r151, 256;
$L__BB1_22:
	setp.eq.s32 	%p27, %r20, 0;
	@%p27 bra 	$L__BB1_28;
	and.b32  	%r23, %r12, 3;
	setp.lt.u32 	%p28, %r20, 4;
	@%p28 bra 	$L__BB1_25;
	mul.wide.u32 	%rd50, %r151, 4;
	add.s64 	%rd51, %rd4, %rd50;
	mov.b32 	%r106, 2147483647;
	st.global.u32 	[%rd51], %r106;
	st.global.u32 	[%rd51+128], %r106;
	st.global.u32 	[%rd51+256], %r106;
	st.global.u32 	[%rd51+384], %r106;
	add.s32 	%r151, %r151, 128;
$L__BB1_25:
	setp.eq.s32 	%p29, %r23, 0;
	@%p29 bra 	$L__BB1_28;
	mul.wide.u32 	%rd53, %r151, 4;
	add.s64 	%rd54, %rd32, %rd53;
	add.s64 	%rd70, %rd2, %rd54;
	neg.s32 	%r154, %r23;
$L__BB1_27:
	.pragma "nounroll";
	mov.b32 	%r107, 2147483647;
	st.global.u32 	[%rd70], %r107;
	add.s64 	%rd70, %rd70, 128;
	add.s32 	%r154, %r154, 1;
	setp.ne.s32 	%p30, %r154, 0;
	@%p30 bra 	$L__BB1_27;
$L__BB1_28:
	add.s32 	%r108, %r159, 1;
	setp.ge.u32 	%p31, %r108, %r89;
	@%p31 bra 	$L__BB1_48;
	cvta.to.global.u64 	%rd55, %rd26;
	mul.wide.u32 	%rd56, %r1, 4;
	add.s64 	%rd57, %rd55, %rd56;
	ld.global.nc.f32 	%f1, [%rd57];
	cvta.to.global.u64 	%rd58, %rd27;
	add.s64 	%rd59, %rd58, %rd56;
	ld.global.nc.f32 	%f2, [%rd59];
	cvta.to.global.u64 	%rd60, %rd28;
	add.s64 	%rd61, %rd60, %rd56;
	ld.global.nc.f32 	%f3, [%rd61];
	setp.ne.s32 	%p32, %r162, 0;
	mov.b32 	%r155, 0;
	mov.u32 	%r156, %r155;
	@%p32 bra 	$L__BB1_31;
	mul.wide.u32 	%rd62, %r159, 4;
	add.s64 	%rd63, %rd1, %rd62;
	ld.global.nc.u32 	%r156, [%rd63];
	ld.global.nc.u32 	%r155, [%rd63+4];
$L__BB1_31:
	shfl.sync.idx.b32	%r160|%p1, %r155, 0, 31, -1;
	shfl.sync.idx.b32	%r161|%p2, %r156, 0, 31, -1;
	setp.ge.u32 	%p33, %r10, %r89;
	@%p33 bra 	$L__BB1_48;
	sub.s32 	%r158, %r89, %r159;
	add.s32 	%r157, %r162, %r159;
	add.s32 	%r110, %r157, 2;
	mul.wide.u32 	%rd65, %r110, 4;
	add.s64 	%rd66, %rd32, %rd65;
	add.s64 	%rd73, %rd2, %rd66;
	add.s64 	%rd72, %rd1, %rd65;
	cvta.to.global.u64 	%rd67, %rd29;
	add.s64 	%rd71, %rd67, %rd65;
$L__BB1_33:
	mov.b32 	%f4, %r161;
	add.s32 	%r43, %r157, 2;
	setp.ge.s32 	%p34, %r43, %r89;
	mov.f32 	%f152, 0f3F800000;
	mov.f32 	%f153, 0f00000000;
	mov.f32 	%f151, %f153;
	mov.f32 	%f150, %f153;
	mov.f32 	%f149, %f152;
	@%p34 bra 	$L__BB1_35;
	ld.global.nc.f32 	%f77, [%rd71];
	mul.f32 	%f153, %f1, %f77;
	mov.f32 	%f151, 0f3F800000;
	mov.f32 	%f152, 0f00000000;
	mov.f32 	%f150, %f3;
	mov.f32 	%f149, %f2;
$L__BB1_35:
	setp.eq.s32 	%p35, %r162, 0;
	mov.b32 	%r111, %f149;
	shfl.sync.up.b32	%r44|%p36, %r111, 1, 0, -1;
	mov.b32 	%r112, %f150;
	shfl.sync.up.b32	%r45|%p37, %r112, 1, 0, -1;
	mov.b32 	%r113, %f151;
	shfl.sync.up.b32	%r46|%p38, %r113, 1, 0, -1;
	mov.b32 	%r114, %f152;
	shfl.sync.up.b32	%r47|%p39, %r114, 1, 0, -1;
	mov.b32 	%r115, %f153;
	shfl.sync.up.b32	%r48|%p40, %r115, 1, 0, -1;
	mov.b32 	%r116, 0;
	shfl.sync.up.b32	%r49|%p41, %r116, 1, 0, -1;
	mov.f32 	%f160, 0f00000000;
	@%p35 bra 	$L__BB1_37;
	mov.b32 	%f79, %r49;
	mov.b32 	%f80, %r48;
	mov.b32 	%f81, %r47;
	mov.b32 	%f82, %r46;
	mov.b32 	%f83, %r45;
	mov.b32 	%f84, %r44;
	mul.f32 	%f85, %f150, %f82;
	fma.rn.f32 	%f11, %f149, %f84, %f85;
	mul.f32 	%f86, %f150, %f81;
	fma.rn.f32 	%f12, %f149, %f83, %f86;
	mul.f32 	%f87, %f152, %f82;
	fma.rn.f32 	%f13, %f151, %f84, %f87;
	mul.f32 	%f88, %f152, %f81;
	fma.rn.f32 	%f14, %f151, %f83, %f88;
	fma.rn.f32 	%f89, %f150, %f79, %f153;
	fma.rn.f32 	%f153, %f149, %f80, %f89;
	fma.rn.f32 	%f90, %f152, %f79, 0f00000000;
	fma.rn.f32 	%f160, %f151, %f80, %f90;
	mov.f32 	%f149, %f11;
	mov.f32 	%f150, %f12;
	mov.f32 	%f151, %f13;
	mov.f32 	%f152, %f14;
$L__BB1_37:
	setp.lt.u32 	%p42, %r162, 2;
	mov.b32 	%r117, %f149;
	shfl.sync.up.b32	%r50|%p43, %r117, 2, 0, -1;
	mov.b32 	%r118, %f150;
	shfl.sync.up.b32	%r51|%p44, %r118, 2, 0, -1;
	mov.b32 	%r119, %f151;
	shfl.sync.up.b32	%r52|%p45, %r119, 2, 0, -1;
	mov.b32 	%r120, %f152;
	shfl.sync.up.b32	%r53|%p46, %r120, 2, 0, -1;
	mov.b32 	%r121, %f153;
	shfl.sync.up.b32	%r54|%p47, %r121, 2, 0, -1;
	mov.b32 	%r122, %f160;
	shfl.sync.up.b32	%r55|%p48, %r122, 2, 0, -1;
	@%p42 bra 	$L__BB1_39;
	mov.b32 	%f91, %r55;
	mov.b32 	%f92, %r54;
	mov.b32 	%f93, %r53;
	mov.b32 	%f94, %r52;
	mov.b32 	%f95, %r51;
	mov.b32 	%f96, %r50;
	mul.f32 	%f97, %f150, %f94;
	fma.rn.f32 	%f23, %f149, %f96, %f97;
	mul.f32 	%f98, %f150, %f93;
	fma.rn.f32 	%f24, %f149, %f95, %f98;
	mul.f32 	%f99, %f152, %f94;
	fma.rn.f32 	%f25, %f151, %f96, %f99;
	mul.f32 	%f100, %f152, %f93;
	fma.rn.f32 	%f26, %f151, %f95, %f100;
	fma.rn.f32 	%f101, %f150, %f91, %f153;
	fma.rn.f32 	%f153, %f149, %f92, %f101;
	fma.rn.f32 	%f102, %f152, %f91, %f160;
	fma.rn.f32 	%f160, %f151, %f92, %f102;
	mov.f32 	%f149, %f23;
	mov.f32 	%f150, %f24;
	mov.f32 	%f151, %f25;
	mov.f32 	%f152, %f26;
$L__BB1_39:
	setp.lt.u32 	%p49, %r162, 4;
	mov.b32 	%r123, %f149;
	shfl.sync.up.b32	%r56|%p50, %r123, 4, 0, -1;
	mov.b32 	%r124, %f150;
	shfl.sync.up.b32	%r57|%p51, %r124, 4, 0, -1;
	mov.b32 	%r125, %f151;
	shfl.sync.up.b32	%r58|%p52, %r125, 4, 0, -1;
	mov.b32 	%r126, %f152;
	shfl.sync.up.b32	%r59|%p53, %r126, 4, 0, -1;
	mov.b32 	%r127, %f153;
	shfl.sync.up.b32	%r60|%p54, %r127, 4, 0, -1;
	mov.b32 	%r128, %f160;
	shfl.sync.up.b32	%r61|%p55, %r128, 4, 0, -1;
	@%p49 bra 	$L__BB1_41;
	mov.b32 	%f103, %r61;
	mov.b32 	%f104, %r60;
	mov.b32 	%f105, %r59;
	mov.b32 	%f106, %r58;
	mov.b32 	%f107, %r57;
	mov.b32 	%f108, %r56;
	mul.f32 	%f109, %f150, %f106;
	fma.rn.f32 	%f35, %f149, %f108, %f109;
	mul.f32 	%f110, %f150, %f105;
	fma.rn.f32 	%f36, %f149, %f107, %f110;
	mul.f32 	%f111, %f152, %f106;
	fma.rn.f32 	%f37, %f151, %f108, %f111;
	mul.f32 	%f112, %f152, %f105;
	fma.rn.f32 	%f38, %f151, %f107, %f112;
	fma.rn.f32 	%f113, %f150, %f103, %f153;
	fma.rn.f32 	%f153, %f149, %f104, %f113;
	fma.rn.f32 	%f114, %f152, %f103, %f160;
	fma.rn.f32 	%f160, %f151, %f104, %f114;
	mov.f32 	%f149, %f35;
	mov.f32 	%f150, %f36;
	mov.f32 	%f151, %f37;
	mov.f32 	%f152, %f38;
$L__BB1_41:
	setp.lt.u32 	%p56, %r162, 8;
	mov.b32 	%r129, %f149;
	shfl.sync.up.b32	%r62|%p57, %r129, 8, 0, -1;
	mov.b32 	%r130, %f150;
	shfl.sync.up.b32	%r63|%p58, %r130, 8, 0, -1;
	mov.b32 	%r131, %f151;
	shfl.sync.up.b32	%r64|%p59, %r131, 8, 0, -1;
	mov.b32 	%r132, %f152;
	shfl.sync.up.b32	%r65|%p60, %r132, 8, 0, -1;
	mov.b32 	%r133, %f153;
	shfl.sync.up.b32	%r66|%p61, %r133, 8, 0, -1;
	mov.b32 	%r134, %f160;
	shfl.sync.up.b32	%r67|%p62, %r134, 8, 0, -1;
	@%p56 bra 	$L__BB1_43;
	mov.b32 	%f115, %r67;
	mov.b32 	%f116, %r66;
	mov.b32 	%f117, %r65;
	mov.b32 	%f118, %r64;
	mov.b32 	%f119, %r63;
	mov.b32 	%f120, %r62;
	mul.f32 	%f121, %f150, %f118;
	fma.rn.f32 	%f47, %f149, %f120, %f121;
	mul.f32 	%f122, %f150, %f117;
	fma.rn.f32 	%f48, %f149, %f119, %f122;
	mul.f32 	%f123, %f152, %f118;
	fma.rn.f32 	%f49, %f151, %f120, %f123;
	mul.f32 	%f124, %f152, %f117;
	fma.rn.f32 	%f50, %f151, %f119, %f124;
	fma.rn.f32 	%f125, %f150, %f115, %f153;
	fma.rn.f32 	%f153, %f149, %f116, %f125;
	fma.rn.f32 	%f126, %f152, %f115, %f160;
	fma.rn.f32 	%f160, %f151, %f116, %f126;
	mov.f32 	%f149, %f47;
	mov.f32 	%f150, %f48;
	mov.f32 	%f151, %f49;
	mov.f32 	%f152, %f50;
$L__BB1_43:
	setp.lt.u32 	%p63, %r162, 16;
	mov.b32 	%r135, %f149;
	shfl.sync.up.b32	%r68|%p64, %r135, 16, 0, -1;
	mov.b32 	%r136, %f150;
	shfl.sync.up.b32	%r69|%p65, %r136, 16, 0, -1;
	mov.b32 	%r137, %f151;
	shfl.sync.up.b32	%r70|%p66, %r137, 16, 0, -1;
	mov.b32 	%r138, %f152;
	shfl.sync.up.b32	%r71|%p67, %r138, 16, 0, -1;
	mov.b32 	%r139, %f153;
	shfl.sync.up.b32	%r72|%p68, %r139, 16, 0, -1;
	mov.b32 	%r140, %f160;
	shfl.sync.up.b32	%r73|%p69, %r140, 16, 0, -1;
	@%p63 bra 	$L__BB1_45;
	mov.b32 	%f127, %r73;
	mov.b32 	%f128, %r72;
	mov.b32 	%f129, %r71;
	mov.b32 	%f130, %r70;
	mov.b32 	%f131, %r69;
	mov.b32 	%f132, %r68;
	mul.f32 	%f133, %f150, %f130;
	fma.rn.f32 	%f59, %f149, %f132, %f133;
	mul.f32 	%f134, %f150, %f129;
	fma.rn.f32 	%f60, %f149, %f131, %f134;
	mul.f32 	%f135, %f152, %f130;
	fma.rn.f32 	%f61, %f151, %f132, %f135;
	mul.f32 	%f136, %f152, %f129;
	fma.rn.f32 	%f62, %f151, %f131, %f136;
	fma.rn.f32 	%f137, %f150, %f127, %f153;
	fma.rn.f32 	%f153, %f149, %f128, %f137;
	fma.rn.f32 	%f138, %f152, %f127, %f160;
	fma.rn.f32 	%f160, %f151, %f128, %f138;
	mov.f32 	%f149, %f59;
	mov.f32 	%f150, %f60;
	mov.f32 	%f151, %f61;
	mov.f32 	%f152, %f62;
$L__BB1_45:
	mov.b32 	%f139, %r160;
	setp.ge.s32 	%p70, %r43, %r89;
	fma.rn.f32 	%f140, %f150, %f4, %f153;
	fma.rn.f32 	%f71, %f149, %f139, %f140;
	fma.rn.f32 	%f141, %f152, %f4, %f160;
	fma.rn.f32 	%f72, %f151, %f139, %f141;
	@%p70 bra 	$L__BB1_47;
	ld.global.nc.f32 	%f142, [%rd72];
	sub.f32 	%f143, %f142, %f71;
	st.global.f32 	[%rd73], %f143;
$L__BB1_47:
	add.s32 	%r141, %r158, -2;
	min.s32 	%r142, %r141, 32;
	add.s32 	%r143, %r142, -1;
	mov.b32 	%r144, %f71;
	shfl.sync.idx.b32	%r160|%p5, %r144, %r143, 31, -1;
	mov.b32 	%r145, %f72;
	shfl.sync.idx.b32	%r161|%p6, %r145, %r143, 31, -1;
	add.s32 	%r76, %r159, 32;
	add.s32 	%r146, %r159, 34;
	add.s32 	%r158, %r158, -32;
	add.s64 	%rd73, %rd73, 128;
	add.s64 	%rd72, %rd72, 128;
	add.s64 	%rd71, %rd71, 128;
	add.s32 	%r157, %r157, 32;
	setp.lt.s32 	%p71, %r146, %r89;
	mov.u32 	%r159, %r76;
	@%p71 bra 	$L__BB1_33;
$L__BB1_48:
	ret;

}
	// .globl	decycler_many_series_one_param_f32
.visible .entry decycler_many_series_one_param_f32(
	.param .u64 .ptr .align 1 decycler_many_series_one_param_f32_param_0,
	.param .u64 .ptr .align 1 decycler_many_series_one_param_f32_param_1,
	.param .u32 decycler_many_series_one_param_f32_param_2,
	.param .f32 decycler_many_series_one_param_f32_param_3,
	.param .f32 decycler_many_series_one_param_f32_param_4,
	.param .f32 decycler_many_series_one_param_f32_param_5,
	.param .u32 decycler_many_series_one_param_f32_param_6,
	.param .u32 decycler_many_series_one_param_f32_param_7,
	.param .u64 .ptr .align 1 decycler_many_series_one_param_f32_param_8
)
{
	.reg .pred 	%p<28>;
	.reg .b32 	%r<89>;
	.reg .b32 	%f<74>;
	.reg .b64 	%rd<101>;

	ld.param.u64 	%rd16, [decycler_many_series_one_param_f32_param_0];
	ld.param.f32 	%f15, [decycler_many_series_one_param_f32_param_3];
	ld.param.f32 	%f16, [decycler_many_series_one_param_f32_param_4];
	ld.param.f32 	%f17, [decycler_many_series_one_param_f32_param_5];
	ld.param.u32 	%r40, [decycler_many_series_one_param_f32_param_6];
	ld.param.u32 	%r41, [decycler_many_series_one_param_f32_param_7];
	ld.param.u64 	%rd17, [decycler_many_series_one_param_f32_param_8];
	cvta.to.global.u64 	%rd1, %rd16;
	cvta.to.global.u64 	%rd2, %rd17;
	mov.u32 	%r42, %ctaid.x;
	mov.u32 	%r1, %ntid.x;
	mov.u32 	%r43, %tid.x;
	mad.lo.s32 	%r78, %r42, %r1, %r43;
	setp.ge.s32 	%p1, %r78, %r40;
	@%p1 bra 	$L__BB2_35;
	setp.lt.s32 	%p2, %r41, 1;
	cvt.s64.s32 	%rd3, %r40;
	shl.b32 	%r3, %r40, 1;
	@%p2 bra 	$L__BB2_35;
	and.b32  	%r4, %r41, 7;
	and.b32  	%r5, %r41, 3;
	xor.b32  	%r6, %r41, 2;
	add.s32 	%r7, %r41, -3;
	and.b32  	%r8, %r41, 2147483640;
	neg.s32 	%r9, %r8;
	shl.b64 	%rd4, %rd3, 2;
	mov.u32 	%r44, %nctaid.x;
	mul.lo.s32 	%r10, %r1, %r44;
$L__BB2_3:
	ld.param.u64 	%rd99, [decycler_many_series_one_param_f32_param_1];
	cvt.s64.s32 	%rd5, %r78;
	cvta.to.global.u64 	%rd18, %rd99;
	mul.wide.s32 	%rd19, %r78, 4;
	add.s64 	%rd20, %rd18, %rd19;
	ld.global.nc.u32 	%r45, [%rd20];
	cvt.u64.u32 	%rd6, %r45;
	setp.lt.u32 	%p3, %r45, %r41;
	@%p3 bra 	$L__BB2_15;
	setp.lt.u32 	%p4, %r41, 8;
	mov.b32 	%r87, 0;
	@%p4 bra 	$L__BB2_7;
	shl.b64 	%rd21, %rd5, 2;
	add.s64 	%rd100, %rd2, %rd21;
	mov.u32 	%r79, %r9;
$L__BB2_6:
	.pragma "nounroll";
	mov.b32 	%r47, 2147483647;
	st.global.u32 	[%rd100], %r47;
	add.s64 	%rd22, %rd100, %rd4;
	st.global.u32 	[%rd22], %r47;
	add.s64 	%rd23, %rd22, %rd4;
	st.global.u32 	[%rd23], %r47;
	add.s64 	%rd24, %rd23, %rd4;
	st.global.u32 	[%rd24], %r47;
	add.s64 	%rd25, %rd24, %rd4;
	st.global.u32 	[%rd25], %r47;
	add.s64 	%rd26, %rd25, %rd4;
	st.global.u32 	[%rd26], %r47;
	add.s64 	%rd27, %rd26, %rd4;
	st.global.u32 	[%rd27], %r47;
	add.s64 	%rd28, %rd27, %rd4;
	st.global.u32 	[%rd28], %r47;
	add.s32 	%r79, %r79, 8;
	shl.b64 	%rd29, %rd3, 5;
	add.s64 	%rd100, %rd100, %rd29;
	setp.eq.s32 	%p5, %r79, 0;
	mov.u32 	%r87, %r8;
	@%p5 bra 	$L__BB2_7;
	bra.uni 	$L__BB2_6;
$L__BB2_7:
	setp.eq.s32 	%p6, %r4, 0;
	@%p6 bra 	$L__BB2_34;
	add.s32 	%r48, %r4, -1;
	setp.lt.u32 	%p7, %r48, 3;
	@%p7 bra 	$L__BB2_10;
	cvt.u64.u32 	%rd30, %r87;
	mad.lo.s64 	%rd31, %rd30, %rd3, %rd5;
	shl.b64 	%rd32, %rd31, 2;
	add.s64 	%rd33, %rd2, %rd32;
	mov.b32 	%r49, 2147483647;
	st.global.u32 	[%rd33], %r49;
	add.s64 	%rd34, %rd33, %rd4;
	st.global.u32 	[%rd34], %r49;
	add.s64 	%rd35, %rd34, %rd4;
	st.global.u32 	[%rd35], %r49;
	add.s64 	%rd36, %rd35, %rd4;
	st.global.u32 	[%rd36], %r49;
	add.s32 	%r87, %r87, 4;
$L__BB2_10:
	setp.eq.s32 	%p8, %r5, 0;
	@%p8 bra 	$L__BB2_34;
	setp.eq.s32 	%p9, %r5, 1;
	@%p9 bra 	$L__BB2_13;
	cvt.u64.u32 	%rd37, %r87;
	mad.lo.s64 	%rd38, %rd37, %rd3, %rd5;
	shl.b64 	%rd39, %rd38, 2;
	add.s64 	%rd40, %rd2, %rd39;
	mov.b32 	%r50, 2147483647;
	st.global.u32 	[%rd40], %r50;
	add.s64 	%rd41, %rd40, %rd4;
	st.global.u32 	[%rd41], %r50;
	add.s32 	%r87, %r87, 2;
$L__BB2_13:
	and.b32  	%r51, %r41, 1;
	setp.eq.b32 	%p10, %r51, 1;
	not.pred 	%p11, %p10;
	@%p11 bra 	$L__BB2_34;
	cvt.u64.u32 	%rd42, %r87;
	mad.lo.s64 	%rd43, %rd42, %rd3, %rd5;
	shl.b64 	%rd44, %rd43, 2;
	add.s64 	%rd45, %rd2, %rd44;
	mov.b32 	%r52, 2147483647;
	st.global.u32 	[%rd45], %r52;
	bra.uni 	$L__BB2_34;
$L__BB2_15:
	cvt.u32.u64 	%r54, %rd6;
	add.s32 	%r84, %r54, 2;
	min.u32 	%r15, %r41, %r84;
	and.b32  	%r16, %r15, 7;
	setp.lt.u32 	%p12, %r15, 8;
	mov.b32 	%r82, 0;
	@%p12 bra 	$L__BB2_18;
	and.b32  	%r82, %r15, 2147483640;
	mov.b32 	%r80, 0;
$L__BB2_17:
	.pragma "nounroll";
	cvt.u64.u32 	%rd46, %r80;
	mad.lo.s64 	%rd47, %rd46, %rd3, %rd5;
	shl.b64 	%rd48, %rd47, 2;
	add.s64 	%rd49, %rd2, %rd48;
	mov.b32 	%r56, 2147483647;
	st.global.u32 	[%rd49], %r56;
	add.s64 	%rd50, %rd49, %rd4;
	st.global.u32 	[%rd50], %r56;
	add.s64 	%rd51, %rd50, %rd4;
	st.global.u32 	[%rd51], %r56;
	add.s64 	%rd52, %rd51, %rd4;
	st.global.u32 	[%rd52], %r56;
	add.s64 	%rd53, %rd52, %rd4;
	st.global.u32 	[%rd53], %r56;
	add.s64 	%rd54, %rd53, %rd4;
	st.global.u32 	[%rd54], %r56;
	add.s64 	%rd55, %rd54, %rd4;
	st.global.u32 	[%rd55], %r56;
	add.s64 	%rd56, %rd55, %rd4;
	st.global.u32 	[%rd56], %r56;
	add.s32 	%r80, %r80, 8;
	setp.ne.s32 	%p13, %r80, %r82;
	@%p13 bra 	$L__BB2_17;
$L__BB2_18:
	setp.eq.s32 	%p14, %r16, 0;
	@%p14 bra 	$L__BB2_26;
	and.b32  	%r21, %r15, 3;
	setp.lt.u32 	%p15, %r16, 4;
	@%p15 bra 	$L__BB2_21;
	cvt.u64.u32 	%rd57, %r82;
	mad.lo.s64 	%rd58, %rd57, %rd3, %rd5;
	shl.b64 	%rd59, %rd58, 2;
	add.s64 	%rd60, %rd2, %rd59;
	mov.b32 	%r57, 2147483647;
	st.global.u32 	[%rd60], %r57;
	add.s64 	%rd61, %rd60, %rd4;
	st.global.u32 	[%rd61], %r57;
	add.s64 	%rd62, %rd61, %rd4;
	st.global.u32 	[%rd62], %r57;
	add.s64 	%rd63, %rd62, %rd4;
	st.global.u32 	[%rd63], %r57;
	add.s32 	%r82, %r82, 4;
$L__BB2_21:
	setp.eq.s32 	%p16, %r21, 0;
	@%p16 bra 	$L__BB2_26;
	setp.eq.s32 	%p17, %r21, 1;
	@%p17 bra 	$L__BB2_24;
	cvt.u64.u32 	%rd64, %r82;
	mad.lo.s64 	%rd65, %rd64, %rd3, %rd5;
	shl.b64 	%rd66, %rd65, 2;
	add.s64 	%rd67, %rd2, %rd66;
	mov.b32 	%r58, 2147483647;
	st.global.u32 	[%rd67], %r58;
	add.s64 	%rd68, %rd67, %rd4;
	st.global.u32 	[%rd68], %r58;
	add.s32 	%r82, %r82, 2;
$L__BB2_24:
	and.b32  	%r59, %r15, 1;
	setp.eq.b32 	%p18, %r59, 1;
	not.pred 	%p19, %p18;
	@%p19 bra 	$L__BB2_26;
	cvt.u64.u32 	%rd69, %r82;
	mad.lo.s64 	%rd70, %rd69, %rd3, %rd5;
	shl.b64 	%rd71, %rd70, 2;
	add.s64 	%rd72, %rd2, %rd71;
	mov.b32 	%r60, 2147483647;
	st.global.u32 	[%rd72], %r60;
$L__BB2_26:
	cvt.u32.u64 	%r61, %rd6;
	add.s32 	%r26, %r61, 1;
	setp.ge.s32 	%p20, %r26, %r41;
	@%p20 bra 	$L__BB2_34;
	cvt.u64.u32 	%rd73, %r26;
	mad.lo.s64 	%rd10, %rd73, %rd3, %rd5;
	setp.ge.s32 	%p21, %r84, %r41;
	@%p21 bra 	$L__BB2_34;
	cvt.u32.u64 	%r62, %rd6;
	shl.b64 	%rd74, %rd10, 2;
	add.s64 	%rd75, %rd1, %rd74;
	ld.global.nc.f32 	%f1, [%rd75];
	mad.lo.s64 	%rd76, %rd6, %rd3, %rd5;
	shl.b64 	%rd77, %rd76, 2;
	add.s64 	%rd78, %rd1, %rd77;
	ld.global.nc.f32 	%f71, [%rd78];
	sub.s32 	%r63, %r6, %r62;
	and.b32  	%r27, %r63, 3;
	setp.eq.s32 	%p22, %r27, 0;
	mov.f32 	%f70, %f1;
	@%p22 bra 	$L__BB2_32;
	cvt.u32.u64 	%r64, %rd6;
	cvt.u32.u64 	%r65, %rd5;
	mad.lo.s32 	%r66, %r84, %r40, %r65;
	mul.wide.s32 	%rd79, %r66, 4;
	add.s64 	%rd11, %rd1, %rd79;
	ld.global.nc.f32 	%f3, [%rd11];
	sub.s32 	%r67, %r66, %r40;
	mul.wide.s32 	%rd80, %r67, 4;
	add.s64 	%rd81, %rd1, %rd80;
	ld.global.nc.f32 	%f4, [%rd81];
	add.f32 	%f18, %f4, %f4;
	sub.f32 	%f19, %f3, %f18;
	sub.s32 	%r68, %r66, %r3;
	mul.wide.s32 	%rd82, %r68, 4;
	add.s64 	%rd83, %rd1, %rd82;
	ld.global.nc.f32 	%f20, [%rd83];
	add.f32 	%f21, %f20, %f19;
	mul.f32 	%f22, %f15, %f21;
	fma.rn.f32 	%f23, %f16, %f1, %f22;
	fma.rn.f32 	%f5, %f17, %f71, %f23;
	sub.f32 	%f24, %f3, %f5;
	add.s64 	%rd12, %rd2, %rd79;
	st.global.f32 	[%rd12], %f24;
	add.s32 	%r84, %r64, 3;
	setp.eq.s32 	%p23, %r27, 1;
	mov.f32 	%f70, %f5;
	mov.f32 	%f71, %f1;
	@%p23 bra 	$L__BB2_32;
	cvt.u32.u64 	%r69, %rd6;
	add.s64 	%rd13, %rd11, %rd4;
	ld.global.nc.f32 	%f6, [%rd13];
	add.f32 	%f25, %f3, %f3;
	sub.f32 	%f26, %f6, %f25;
	add.f32 	%f27, %f4, %f26;
	mul.f32 	%f28, %f15, %f27;
	fma.rn.f32 	%f29, %f16, %f5, %f28;
	fma.rn.f32 	%f7, %f17, %f1, %f29;
	sub.f32 	%f30, %f6, %f7;
	add.s64 	%rd14, %rd12, %rd4;
	st.global.f32 	[%rd14], %f30;
	add.s32 	%r84, %r69, 4;
	setp.eq.s32 	%p24, %r27, 2;
	mov.f32 	%f70, %f7;
	mov.f32 	%f71, %f5;
	@%p24 bra 	$L__BB2_32;
	cvt.u32.u64 	%r70, %rd6;
	add.s64 	%rd84, %rd13, %rd4;
	ld.global.nc.f32 	%f31, [%rd84];
	add.f32 	%f32, %f6, %f6;
	sub.f32 	%f33, %f31, %f32;
	add.f32 	%f34, %f3, %f33;
	mul.f32 	%f35, %f15, %f34;
	fma.rn.f32 	%f36, %f16, %f7, %f35;
	fma.rn.f32 	%f70, %f17, %f5, %f36;
	sub.f32 	%f37, %f31, %f70;
	add.s64 	%rd85, %rd14, %rd4;
	st.global.f32 	[%rd85], %f37;
	add.s32 	%r84, %r70, 5;
	mov.f32 	%f71, %f7;
$L__BB2_32:
	cvt.u32.u64 	%r71, %rd6;
	sub.s32 	%r72, %r7, %r71;
	setp.lt.u32 	%p25, %r72, 3;
	@%p25 bra 	$L__BB2_34;
$L__BB2_33:
	cvt.u32.u64 	%r73, %rd5;
	mad.lo.s32 	%r74, %r84, %r40, %r73;
	mul.wide.s32 	%rd86, %r74, 4;
	add.s64 	%rd87, %rd1, %rd86;
	ld.global.nc.f32 	%f38, [%rd87];
	sub.s32 	%r75, %r74, %r40;
	mul.wide.s32 	%rd88, %r75, 4;
	add.s64 	%rd89, %rd1, %rd88;
	ld.global.nc.f32 	%f39, [%rd89];
	add.f32 	%f40, %f39, %f39;
	sub.f32 	%f41, %f38, %f40;
	sub.s32 	%r76, %r74, %r3;
	mul.wide.s32 	%rd90, %r76, 4;
	add.s64 	%rd91, %rd1, %rd90;
	ld.global.nc.f32 	%f42, [%rd91];
	add.f32 	%f43, %f42, %f41;
	mul.f32 	%f44, %f15, %f43;
	fma.rn.f32 	%f45, %f16, %f70, %f44;
	fma.rn.f32 	%f46, %f17, %f71, %f45;
	sub.f32 	%f47, %f38, %f46;
	add.s64 	%rd92, %rd2, %rd86;
	st.global.f32 	[%rd92], %f47;
	add.s64 	%rd93, %rd87, %rd4;
	ld.global.nc.f32 	%f48, [%rd93];
	add.f32 	%f49, %f38, %f38;
	sub.f32 	%f50, %f48, %f49;
	add.f32 	%f51, %f39, %f50;
	mul.f32 	%f52, %f15, %f51;
	fma.rn.f32 	%f53, %f16, %f46, %f52;
	fma.rn.f32 	%f54, %f17, %f70, %f53;
	sub.f32 	%f55, %f48, %f54;
	add.s64 	%rd94, %rd92, %rd4;
	st.global.f32 	[%rd94], %f55;
	add.s64 	%rd95, %rd93, %rd4;
	ld.global.nc.f32 	%f56, [%rd95];
	add.f32 	%f57, %f48, %f48;
	sub.f32 	%f58, %f56, %f57;
	add.f32 	%f59, %f38, %f58;
	mul.f32 	%f60, %f15, %f59;
	fma.rn.f32 	%f61, %f16, %f54, %f60;
	fma.rn.f32 	%f71, %f17, %f46, %f61;
	sub.f32 	%f62, %f56, %f71;
	add.s64 	%rd96, %rd94, %rd4;
	st.global.f32 	[%rd96], %f62;
	add.s64 	%rd97, %rd95, %rd4;
	ld.global.nc.f32 	%f63, [%rd97];
	add.f32 	%f64, %f56, %f56;
	sub.f32 	%f65, %f63, %f64;
	add.f32 	%f66, %f48, %f65;
	mul.f32 	%f67, %f15, %f66;
	fma.rn.f32 	%f68, %f16, %f71, %f67;
	fma.rn.f32 	%f70, %f17, %f54, %f68;
	sub.f32 	%f69, %f63, %f70;
	add.s64 	%rd98, %rd96, %rd4;
	st.global.f32 	[%rd98], %f69;
	add.s32 	%r84, %r84, 4;
	setp.eq.s32 	%p26, %r84, %r41;
	@%p26 bra 	$L__BB2_34;
	bra.uni 	$L__BB2_33;
$L__BB2_34:
	cvt.u32.u64 	%r77, %rd5;
	add.s32 	%r78, %r77, %r10;
	setp.lt.s32 	%p27, %r78, %r40;
	@%p27 bra 	$L__BB2_3;
$L__BB2_35:
	ret;

}


// ===== COMPILED SASS (sm_100) =====

	.target	sm_100

	.elftype	@"ET_EXEC"


//--------------------- .note.nv.tkinfo           --------------------------
	.section	.note.nv.tkinfo,"",@"SHT_NOTE"
	.sectionflags	@"SHF_NOTE_NV_TKINFO"
	.tkinfo
        /*0018*/ 	.word	0x00000002
        /*0030*/ 	.string	""
        /*0030*/ 	.string	"ptxas"
        /*0030*/ 	.string	"Cuda compilation tools, release 13.0, V13.0.88"
        /*0030*/ 	.string	"Build cuda_13.0.r13.0/compiler.36424714_0"
        /*0030*/ 	.string	"-arch sm_100 -m 64 "



//--------------------- .note.nv.cuinfo           --------------------------
	.section	.note.nv.cuinfo,"",@"SHT_NOTE"
	.sectionflags	@"SHF_NOTE_NV_CUINFO"
        /*0018*/ 	.short	0x0002
        /*001a*/ 	.short	0x0064
        /*001c*/ 	.short	0x0082
	.zero		2


//--------------------- .nv.info                  --------------------------
	.section	.nv.info,"",@"SHT_CUDA_INFO"
	.align	4


	//----- nvinfo : EIATTR_REGCOUNT
	.align		4
        /*0000*/ 	.byte	0x04, 0x2f
        /*0002*/ 	.short	(.L_1 - .L_0)
	.align		4
.L_0:
        /*0004*/ 	.word	index@(decycler_batch_f32)
        /*0008*/ 	.word	0x00000028


	//----- nvinfo : EIATTR_FRAME_SIZE
	.align		4
.L_1:
        /*000c*/ 	.byte	0x04, 0x11
        /*000e*/ 	.short	(.L_3 - .L_2)
	.align		4
.L_2:
        /*0010*/ 	.word	index@(decycler_batch_f32)
        /*0014*/ 	.word	0x00000000


	//----- nvinfo : EIATTR_REGCOUNT
	.align		4
.L_3:
        /*0018*/ 	.byte	0x04, 0x2f
        /*001a*/ 	.short	(.L_5 - .L_4)
	.align		4
.L_4:
        /*001c*/ 	.word	index@(decycler_batch_warp_scan_f32)
        /*0020*/ 	.word	0x00000020


	//----- nvinfo : EIATTR_FRAME_SIZE
	.align		4
.L_5:
        /*0024*/ 	.byte	0x04, 0x11
        /*0026*/ 	.short	(.L_7 - .L_6)
	.align		4
.L_6:
        /*0028*/ 	.word	index@(decycler_batch_warp_scan_f32)
        /*002c*/ 	.word	0x00000000


	//----- nvinfo : EIATTR_REGCOUNT
	.align		4
.L_7:
        /*0030*/ 	.byte	0x04, 0x2f
        /*0032*/ 	.short	(.L_9 - .L_8)
	.align		4
.L_8:
        /*0034*/ 	.word	index@(decycler_many_series_one_param_f32)
        /*0038*/ 	.word	0x00000020


	//----- nvinfo : EIATTR_FRAME_SIZE
	.align		4
.L_9:
        /*003c*/ 	.byte	0x04, 0x11
        /*003e*/ 	.short	(.L_11 - .L_10)
	.align		4
.L_10:
        /*0040*/ 	.word	index@(decycler_many_series_one_param_f32)
        /*0044*/ 	.word	0x00000000


	//----- nvinfo : EIATTR_MIN_STACK_SIZE
	.align		4
.L_11:
        /*0048*/ 	.byte	0x04, 0x12
        /*004a*/ 	.short	(.L_13 - .L_12)
	.align		4
.L_12:
        /*004c*/ 	.word	index@(decycler_many_series_one_param_f32)
        /*0050*/ 	.word	0x00000000


	//----- nvinfo : EIATTR_MIN_STACK_SIZE
	.align		4
.L_13:
        /*0054*/ 	.byte	0x04, 0x12
        /*0056*/ 	.short	(.L_15 - .L_14)
	.align		4
.L_14:
        /*0058*/ 	.word	index@(decycler_batch_warp_scan_f32)
        /*005c*/ 	.word	0x00000000


	//----- nvinfo : EIATTR_MIN_STACK_SIZE
	.align		4
.L_15:
        /*0060*/ 	.byte	0x04, 0x12
        /*0062*/ 	.short	(.L_17 - .L_16)
	.align		4
.L_16:
        /*0064*/ 	.word	index@(decycler_batch_f32)
        /*0068*/ 	.word	0x00000000
.L_17:


//--------------------- .nv.compat                --------------------------
	.section	.nv.compat,"",@"SHT_CUDA_COMPAT_INFO"
	.align	4
        /*0000*/ 	.byte	0x02, 0x09, 0x00, 0x00, 0x02, 0x02, 0x01, 0x00, 0x02, 0x05, 0x05, 0x00, 0x03, 0x07, 0x01, 0x01
        /*0010*/ 	.byte	0x02, 0x03, 0x00, 0x00, 0x02, 0x06, 0x01, 0x00, 0x04, 0x0b, 0x08, 0x00, 0x09, 0x00, 0x00, 0x00
        /*0020*/ 	.byte	0x00, 0x00, 0x00, 0x00


//--------------------- .nv.info.decycler_many_series_one_param_f32 --------------------------
	.section	.nv.info.decycler_many_series_one_param_f32,"",@"SHT_CUDA_INFO"
	.sectionflags	@""
	.align	4


	//----- nvinfo : EIATTR_CUDA_API_VERSION
	.align		4
        /*0000*/ 	.byte	0x04, 0x37
        /*0002*/ 	.short	(.L_19 - .L_18)
.L_18:
        /*0004*/ 	.word	0x00000082


	//----- nvinfo : EIATTR_KPARAM_INFO
	.align		4
.L_19:
        /*0008*/ 	.byte	0x04, 0x17
        /*000a*/ 	.short	(.L_21 - .L_20)
.L_20:
        /*000c*/ 	.word	0x00000000
        /*0010*/ 	.short	0x0008
        /*0012*/ 	.short	0x0028
        /*0014*/ 	.byte	0x00, 0xf5, 0x21, 0x00


	//----- nvinfo : EIATTR_KPARAM_INFO
	.align		4
.L_21:
        /*0018*/ 	.byte	0x04, 0x17
        /*001a*/ 	.short	(.L_23 - .L_22)
.L_22:
        /*001c*/ 	.word	0x00000000
        /*0020*/ 	.short	0x0007
        /*0022*/ 	.short	0x0024
        /*0024*/ 	.byte	0x00, 0xf0, 0x11, 0x00


	//----- nvinfo : EIATTR_KPARAM_INFO
	.align		4
.L_23:
        /*0028*/ 	.byte	0x04, 0x17
        /*002a*/ 	.short	(.L_25 - .L_24)
.L_24:
        /*002c*/ 	.word	0x00000000
        /*0030*/ 	.short	0x0006
        /*0032*/ 	.short	0x0020
        /*0034*/ 	.byte	0x00, 0xf0, 0x11, 0x00


	//----- nvinfo : EIATTR_KPARAM_INFO
	.align		4
.L_25:
        /*0038*/ 	.byte	0x04, 0x17
        /*003a*/ 	.short	(.L_27 - .L_26)
.L_26:
        /*003c*/ 	.word	0x00000000
        /*0040*/ 	.short	0x0005
        /*0042*/ 	.short	0x001c
        /*0044*/ 	.byte	0x00, 0xf0, 0x11, 0x00


	//----- nvinfo : EIATTR_KPARAM_INFO
	.align		4
.L_27:
        /*0048*/ 	.byte	0x04, 0x17
        /*004a*/ 	.short	(.L_29 - .L_28)
.L_28:
        /*004c*/ 	.word	0x00000000
        /*0050*/ 	.short	0x0004
        /*0052*/ 	.short	0x0018
        /*0054*/ 	.byte	0x00, 0xf0, 0x11, 0x00


	//----- nvinfo : EIATTR_KPARAM_INFO
	.align		4
.L_29:
        /*0058*/ 	.byte	0x04, 0x17
        /*005a*/ 	.short	(.L_31 - .L_30)
.L_30:
        /*005c*/ 	.word	0x00000000
        /*0060*/ 	.short	0x0003
        /*0062*/ 	.short	0x0014
        /*0064*/ 	.byte	0x00, 0xf0, 0x11, 0x00


	//----- nvinfo : EIATTR_KPARAM_INFO
	.align		4
.L_31:
        /*0068*/ 	.byte	0x04, 0x17
        /*006a*/ 	.short	(.L_33 - .L_32)
.L_32:
        /*006c*/ 	.word	0x00000000
        /*0070*/ 	.short	0x0002
        /*0072*/ 	.short	0x0010
        /*0074*/ 	.byte	0x00, 0xf0, 0x11, 0x00


	//----- nvinfo : EIATTR_KPARAM_INFO
	.align		4
.L_33:
        /*0078*/ 	.byte	0x04, 0x17
        /*007a*/ 	.short	(.L_35 - .L_34)
.L_34:
        /*007c*/ 	.word	0x00000000
        /*0080*/ 	.short	0x0001
        /*0082*/ 	.short	0x0008
        /*0084*/ 	.byte	0x00, 0xf5, 0x21, 0x00


	//----- nvinfo : EIATTR_KPARAM_INFO
	.align		4
.L_35:
        /*0088*/ 	.byte	0x04, 0x17
        /*008a*/ 	.short	(.L_37 - .L_36)
.L_36:
        /*008c*/ 	.word	0x00000000
        /*0090*/ 	.short	0x0000
        /*0092*/ 	.short	0x0000
        /*0094*/ 	.byte	0x00, 0xf5, 0x21, 0x00


	//----- nvinfo : EIATTR_SPARSE_MMA_MASK
	.align		4
.L_37:
        /*0098*/ 	.byte	0x03, 0x50
        /*009a*/ 	.short	0x0000


	//----- nvinfo : EIATTR_MAXREG_COUNT
	.align		4
        /*009c*/ 	.byte	0x03, 0x1b
        /*009e*/ 	.short	0x00ff


	//----- nvinfo : EIATTR_MERCURY_ISA_VERSION
	.align		4
        /*00a0*/ 	.byte	0x03, 0x5f
        /*00a2*/ 	.short	0x0101


	//----- nvinfo : EIATTR_VRC_CTA_INIT_COUNT
	.align		4
        /*00a4*/ 	.byte	0x02, 0x4a
	.zero		1
	.zero		1


	//----- nvinfo : EIATTR_EXIT_INSTR_OFFSETS
	.align		4
        /*00a8*/ 	.byte	0x04, 0x1c
        /*00aa*/ 	.short	(.L_39 - .L_38)


	//   ....[0]....
.L_38:
        /*00ac*/ 	.word	0x00000080


	//   ....[1]....
        /*00b0*/ 	.word	0x000000c0


	//   ....[2]....
        /*00b4*/ 	.word	0x00001820


	//----- nvinfo : EIATTR_CRS_STACK_SIZE
	.align		4
.L_39:
        /*00b8*/ 	.byte	0x04, 0x1e
        /*00ba*/ 	.short	(.L_41 - .L_40)
.L_40:
        /*00bc*/ 	.word	0x00000000


	//----- nvinfo : EIATTR_CBANK_PARAM_SIZE
	.align		4
.L_41:
        /*00c0*/ 	.byte	0x03, 0x19
        /*00c2*/ 	.short	0x0030


	//----- nvinfo : EIATTR_PARAM_CBANK
	.align		4
        /*00c4*/ 	.byte	0x04, 0x0a
        /*00c6*/ 	.short	(.L_43 - .L_42)
	.align		4
.L_42:
        /*00c8*/ 	.word	index@(.nv.constant0.decycler_many_series_one_param_f32)
        /*00cc*/ 	.short	0x0380
        /*00ce*/ 	.short	0x0030


	//----- nvinfo : EIATTR_SW_WAR
	.align		4
.L_43:
        /*00d0*/ 	.byte	0x04, 0x36
        /*00d2*/ 	.short	(.L_45 - .L_44)
.L_44:
        /*00d4*/ 	.word	0x00000008
.L_45:


//--------------------- .nv.info.decycler_batch_warp_scan_f32 --------------------------
	.section	.nv.info.decycler_batch_warp_scan_f32,"",@"SHT_CUDA_INFO"
	.sectionflags	@""
	.align	4


	//----- nvinfo : EIATTR_CUDA_API_VERSION
	.align		4
        /*0000*/ 	.byte	0x04, 0x37
        /*0002*/ 	.short	(.L_47 - .L_46)
.L_46:
        /*0004*/ 	.word	0x00000082


	//----- nvinfo : EIATTR_KPARAM_INFO
	.align		4
.L_47:
        /*0008*/ 	.byte	0x04, 0x17
        /*000a*/ 	.short	(.L_49 - .L_48)
.L_48:
        /*000c*/ 	.word	0x00000000
        /*0010*/ 	.short	0x0009
        /*0012*/ 	.short	0x0040
        /*0014*/ 	.byte	0x00, 0xf5, 0x21, 0x00


	//----- nvinfo : EIATTR_KPARAM_INFO
	.align		4
.L_49:
        /*0018*/ 	.byte	0x04, 0x17
        /*001a*/ 	.short	(.L_51 - .L_50)
.L_50:
        /*001c*/ 	.word	0x00000000
        /*0020*/ 	.short	0x0008
        /*0022*/ 	.short	0x0038
        /*0024*/ 	.byte	0x00, 0xf0, 0x11, 0x00


	//----- nvinfo : EIATTR_KPARAM_INFO
	.align		4
.L_51:
        /*0028*/ 	.byte	0x04, 0x17
        /*002a*/ 	.short	(.L_53 - .L_52)
.L_52:
        /*002c*/ 	.word	0x00000000
        /*0030*/ 	.short	0x0007
        /*0032*/ 	.short	0x0034
        /*0034*/ 	.byte	0x00, 0xf0, 0x11, 0x00


	//----- nvinfo : EIATTR_KPARAM_INFO
	.align		4
.L_53:
        /*0038*/ 	.byte	0x04, 0x17
        /*003a*/ 	.short	(.L_55 - .L_54)
.L_54:
        /*003c*/ 	.word	0x00000000
        /*0040*/ 	.short	0x0006
        /*0042*/ 	.short	0x0030
        /*0044*/ 	.byte	0x00, 0xf0, 0x11, 0x00


	//----- nvinfo : EIATTR_KPARAM_INFO
	.align		4
.L_55:
        /*0048*/ 	.byte	0x04, 0x17
        /*004a*/ 	.short	(.L_57 - .L_56)
.L_56:
        /*004c*/ 	.word	0x00000000
        /*0050*/ 	.short	0x0005
        /*0052*/ 	.short	0x0028
        /*0054*/ 	.byte	0x00, 0xf5, 0x21, 0x00


	//----- nvinfo : EIATTR_KPARAM_INFO
	.align		4
.L_57:
        /*0058*/ 	.byte	0x04, 0x17
        /*005a*/ 	.short	(.L_59 - .L_58)
.L_58:
        /*005c*/ 	.word	0x00000000
        /*0060*/ 	.short	0x0004
        /*0062*/ 	.short	0x0020
        /*0064*/ 	.byte	0x00, 0xf5, 0x21, 0x00


	//----- nvinfo : EIATTR_KPARAM_INFO
	.align		4
.L_59:
        /*0068*/ 	.byte	0x04, 0x17
        /*006a*/ 	.short	(.L_61 - .L_60)
.L_60:
        /*006c*/ 	.word	0x00000000
        /*0070*/ 	.short	0x0003
        /*0072*/ 	.short	0x0018
        /*0074*/ 	.byte	0x00, 0xf5, 0x21, 0x00


	//----- nvinfo : EIATTR_KPARAM_INFO
	.align		4
.L_61:
        /*0078*/ 	.byte	0x04, 0x17
        /*007a*/ 	.short	(.L_63 - .L_62)
.L_62:
        /*007c*/ 	.word	0x00000000
        /*0080*/ 	.short	0x0002
        /*0082*/ 	.short	0x0010
        /*0084*/ 	.byte	0x00, 0xf5, 0x21, 0x00


	//----- nvinfo : EIATTR_KPARAM_INFO
	.align		4
.L_63:
        /*0088*/ 	.byte	0x04, 0x17
        /*008a*/ 	.short	(.L_65 - .L_64)
.L_64:
        /*008c*/ 	.word	0x00000000
        /*0090*/ 	.short	0x0001
        /*0092*/ 	.short	0x0008
        /*0094*/ 	.byte	0x00, 0xf5, 0x21, 0x00


	//----- nvinfo : EIATTR_KPARAM_INFO
	.align		4
.L_65:
        /*0098*/ 	.byte	0x04, 0x17
        /*009a*/ 	.short	(.L_67 - .L_66)
.L_66:
        /*009c*/ 	.word	0x00000000
        /*00a0*/ 	.short	0x0000
        /*00a2*/ 	.short	0x0000
        /*00a4*/ 	.byte	0x00, 0xf5, 0x21, 0x00


	//----- nvinfo : EIATTR_SPARSE_MMA_MASK
	.align		4
.L_67:
        /*00a8*/ 	.byte	0x03, 0x50
        /*00aa*/ 	.short	0x0000


	//----- nvinfo : EIATTR_MAXREG_COUNT
	.align		4
        /*00ac*/ 	.byte	0x03, 0x1b
        /*00ae*/ 	.short	0x00ff


	//----- nvinfo : EIATTR_MERCURY_ISA_VERSION
	.align		4
        /*00b0*/ 	.byte	0x03, 0x5f
        /*00b2*/ 	.short	0x0101


	//----- nvinfo : EIATTR_COOP_GROUP_MASK_REGIDS
	.align		4
        /*00b4*/ 	.byte	0x04, 0x29
        /*00b6*/ 	.short	(.L_69 - .L_68)


	//   ....[0]....
.L_68:
        /*00b8*/ 	.word	0xffffffff


	//   ....[1]....
        /*00bc*/ 	.word	0xffffffff


	//   ....[2]....
        /*00c0*/ 	.word	0xffffffff


	//   ....[3]....
        /*00c4*/ 	.word	0xffffffff


	//   ....[4]....
        /*00c8*/ 	.word	0xffffffff


	//   ....[5]....
        /*00cc*/ 	.word	0xffffffff


	//   ....[6]....
        /*00d0*/ 	.word	0xffffffff


	//   ....[7]....
        /*00d4*/ 	.word	0xffffffff


	//   ....[8]....
        /*00d8*/ 	.word	0xffffffff


	//   ....[9]....
        /*00dc*/ 	.word	0xffffffff


	//   ....[10]....
        /*00e0*/ 	.word	0xffffffff


	//   ....[11]....
        /*00e4*/ 	.word	0xffffffff


	//   ....[12]....
        /*00e8*/ 	.word	0xffffffff


	//   ....[13]....
        /*00ec*/ 	.word	0xffffffff


	//   ....[14]....
        /*00f0*/ 	.word	0xffffffff


	//   ....[15]....
        /*00f4*/ 	.word	0xffffffff


	//   ....[16]....
        /*00f8*/ 	.word	0xffffffff


	//   ....[17]....
        /*00fc*/ 	.word	0xffffffff


	//   ....[18]....
        /*0100*/ 	.word	0xffffffff


	//   ....[19]....
        /*0104*/ 	.word	0xffffffff


	//   ....[20]....
        /*0108*/ 	.word	0xffffffff


	//   ....[21]....
        /*010c*/ 	.word	0xffffffff


	//   ....[22]....
        /*0110*/ 	.word	0xffffffff


	//   ....[23]....
        /*0114*/ 	.word	0xffffffff


	//   ....[24]....
        /*0118*/ 	.word	0xffffffff


	//   ....[25]....
        /*011c*/ 	.word	0xffffffff


	//   ....[26]....
        /*0120*/ 	.word	0xffffffff


	//   ....[27]....
        /*0124*/ 	.word	0xffffffff


	//   ....[28]....
        /*0128*/ 	.word	0xffffffff


	//   ....[29]....
        /*012c*/ 	.word	0xffffffff


	//   ....[30]....
        /*0130*/ 	.word	0xffffffff


	//   ....[31]....
        /*0134*/ 	.word	0xffffffff


	//   ....[32]....
        /*0138*/ 	.word	0xffffffff


	//----- nvinfo : EIATTR_COOP_GROUP_INSTR_OFFSETS
	.align		4
.L_69:
        /*013c*/ 	.byte	0x04, 0x28
        /*013e*/ 	.short	(.L_71 - .L_70)


	//   ....[0]....
.L_70:
        /*0140*/ 	.word	0x00000d60


	//   ....[1]....
        /*0144*/ 	.word	0x00000d70


	//   ....[2]....
        /*0148*/ 	.word	0x00000f90


	//   ....[3]....
        /*014c*/ 	.word	0x00000fc0


	//   ....[4]....
        /*0150*/ 	.word	0x00000fd0


	//   ....[5]....
        /*0154*/ 	.word	0x00000fe0


	//   ....[6]....
        /*0158*/ 	.word	0x00001000


	//   ....[7]....
        /*015c*/ 	.word	0x00001110


	//   ....[8]....
        /*0160*/ 	.word	0x00001130


	//   ....[9]....
        /*0164*/ 	.word	0x00001140


	//   ....[10]....
        /*0168*/ 	.word	0x00001150


	//   ....[11]....
        /*016c*/ 	.word	0x00001160


	//   ....[12]....
        /*0170*/ 	.word	0x00001170


	//   ....[13]....
        /*0174*/ 	.word	0x00001290


	//   ....[14]....
        /*0178*/ 	.word	0x000012b0


	//   ....[15]....
        /*017c*/ 	.word	0x000012c0


	//   ....[16]....
        /*0180*/ 	.word	0x000012d0


	//   ....[17]....
        /*0184*/ 	.word	0x000012e0


	//   ....[18]....
        /*0188*/ 	.word	0x000012f0


	//   ....[19]....
        /*018c*/ 	.word	0x00001410


	//   ....[20]....
        /*0190*/ 	.word	0x00001430


	//   ....[21]....
        /*0194*/ 	.word	0x00001440


	//   ....[22]....
        /*0198*/ 	.word	0x00001450


	//   ....[23]....
        /*019c*/ 	.word	0x00001460


	//   ....[24]....
        /*01a0*/ 	.word	0x00001470


	//   ....[25]....
        /*01a4*/ 	.word	0x00001590


	//   ....[26]....
        /*01a8*/ 	.word	0x000015b0


	//   ....[27]....
        /*01ac*/ 	.word	0x000015c0


	//   ....[28]....
        /*01b0*/ 	.word	0x000015d0


	//   ....[29]....
        /*01b4*/ 	.word	0x000015e0


	//   ....[30]....
        /*01b8*/ 	.word	0x000015f0


	//   ....[31]....
        /*01bc*/ 	.word	0x00001800


	//   ....[32]....
        /*01c0*/ 	.word	0x00001840


	//----- nvinfo : EIATTR_VRC_CTA_INIT_COUNT
	.align		4
.L_71:
        /*01c4*/ 	.byte	0x02, 0x4a
	.zero		1
	.zero		1


	//----- nvinfo : EIATTR_EXIT_INSTR_OFFSETS
	.align		4
        /*01c8*/ 	.byte	0x04, 0x1c
        /*01ca*/ 	.short	(.L_73 - .L_72)


	//   ....[0]....
.L_72:
        /*01cc*/ 	.word	0x00000080


	//   ....[1]....
        /*01d0*/ 	.word	0x00000140


	//   ....[2]....
        /*01d4*/ 	.word	0x000003d0


	//   ....[3]....
        /*01d8*/ 	.word	0x000004f0


	//   ....[4]....
        /*01dc*/ 	.word	0x00000590


	//   ....[5]....
        /*01e0*/ 	.word	0x00000690


	//   ....[6]....
        /*01e4*/ 	.word	0x00000c70


	//   ....[7]....
        /*01e8*/ 	.word	0x00000d80


	//   ....[8]....
        /*01ec*/ 	.word	0x000018d0


	//----- nvinfo : EIATTR_CRS_STACK_SIZE
	.align		4
.L_73:
        /*01f0*/ 	.byte	0x04, 0x1e
        /*01f2*/ 	.short	(.L_75 - .L_74)
.L_74:
        /*01f4*/ 	.word	0x00000000


	//----- nvinfo : EIATTR_CBANK_PARAM_SIZE
	.align		4
.L_75:
        /*01f8*/ 	.byte	0x03, 0x19
        /*01fa*/ 	.short	0x0048


	//----- nvinfo : EIATTR_PARAM_CBANK
	.align		4
        /*01fc*/ 	.byte	0x04, 0x0a
        /*01fe*/ 	.short	(.L_77 - .L_76)
	.align		4
.L_76:
        /*0200*/ 	.word	index@(.nv.constant0.decycler_batch_warp_scan_f32)
        /*0204*/ 	.short	0x0380
        /*0206*/ 	.short	0x0048


	//----- nvinfo : EIATTR_SW_WAR
	.align		4
.L_77:
        /*0208*/ 	.byte	0x04, 0x36
        /*020a*/ 	.short	(.L_79 - .L_78)
.L_78:
        /*020c*/ 	.word	0x00000008
.L_79:


//--------------------- .nv.info.decycler_batch_f32 --------------------------
	.section	.nv.info.decycler_batch_f32,"",@"SHT_CUDA_INFO"
	.sectionflags	@""
	.align	4


	//----- nvinfo : EIATTR_CUDA_API_VERSION
	.align		4
        /*0000*/ 	.byte	0x04, 0x37
        /*0002*/ 	.short	(.L_81 - .L_80)
.L_80:
        /*0004*/ 	.word	0x00000082


	//----- nvinfo : EIATTR_KPARAM_INFO
	.align		4
.L_81:
        /*0008*/ 	.byte	0x04, 0x17
        /*000a*/ 	.short	(.L_83 - .L_82)
.L_82:
        /*000c*/ 	.word	0x00000000
        /*0010*/ 	.short	0x0009
        /*0012*/ 	.short	0x0040
        /*0014*/ 	.byte	0x00, 0xf5, 0x21, 0x00


	//----- nvinfo : EIATTR_KPARAM_INFO
	.align		4
.L_83:
        /*0018*/ 	.byte	0x04, 0x17
        /*001a*/ 	.short	(.L_85 - .L_84)
.L_84:
        /*001c*/ 	.word	0x00000000
        /*0020*/ 	.short	0x0008
        /*0022*/ 	.short	0x0038
        /*0024*/ 	.byte	0x00, 0xf0, 0x11, 0x00


	//----- nvinfo : EIATTR_KPARAM_INFO
	.align		4
.L_85:
        /*0028*/ 	.byte	0x04, 0x17
        /*002a*/ 	.short	(.L_87 - .L_86)
.L_86:
        /*002c*/ 	.word	0x00000000
        /*0030*/ 	.short	0x0007
        /*0032*/ 	.short	0x0034
        /*0034*/ 	.byte	0x00, 0xf0, 0x11, 0x00


	//----- nvinfo : EIATTR_KPARAM_INFO
	.align		4
.L_87:
        /*0038*/ 	.byte	0x04, 0x17
        /*003a*/ 	.short	(.L_89 - .L_88)
.L_88:
        /*003c*/ 	.word	0x00000000
        /*0040*/ 	.short	0x0006
        /*0042*/ 	.short	0x0030
        /*0044*/ 	.byte	0x00, 0xf0, 0x11, 0x00


	//----- nvinfo : EIATTR_KPARAM_INFO
	.align		4
.L_89:
        /*0048*/ 	.byte	0x04, 0x17
        /*004a*/ 	.short	(.L_91 - .L_90)
.L_90:
        /*004c*/ 	.word	0x00000000
        /*0050*/ 	.short	0x0005
        /*0052*/ 	.short	0x0028
        /*0054*/ 	.byte	0x00, 0xf5, 0x21, 0x00


	//----- nvinfo : EIATTR_KPARAM_INFO
	.align		4
.L_91:
        /*0058*/ 	.byte	0x04, 0x17
        /*005a*/ 	.short	(.L_93 - .L_92)
.L_92:
        /*005c*/ 	.word	0x00000000
        /*0060*/ 	.short	0x0004
        /*0062*/ 	.short	0x0020
        /*0064*/ 	.byte	0x00, 0xf5, 0x21, 0x00


	//----- nvinfo : EIATTR_KPARAM_INFO
	.align		4
.L_93:
        /*0068*/ 	.byte	0x04, 0x17
        /*006a*/ 	.short	(.L_95 - .L_94)
.L_94:
        /*006c*/ 	.word	0x00000000
        /*0070*/ 	.short	0x0003
        /*0072*/ 	.short	0x0018
        /*0074*/ 	.byte	0x00, 0xf5, 0x21, 0x00


	//----- nvinfo : EIATTR_KPARAM_INFO
	.align		4
.L_95:
        /*0078*/ 	.byte	0x04, 0x17
        /*007a*/ 	.short	(.L_97 - .L_96)
.L_96:
        /*007c*/ 	.word	0x00000000
        /*0080*/ 	.short	0x0002
        /*0082*/ 	.short	0x0010
        /*0084*/ 	.byte	0x00, 0xf5, 0x21, 0x00


	//----- nvinfo : EIATTR_KPARAM_INFO
	.align		4
.L_97:
        /*0088*/ 	.byte	0x04, 0x17
        /*008a*/ 	.short	(.L_99 - .L_98)
.L_98:
        /*008c*/ 	.word	0x00000000
        /*0090*/ 	.short	0x0001
        /*0092*/ 	.short	0x0008
        /*0094*/ 	.byte	0x00, 0xf5, 0x21, 0x00


	//----- nvinfo : EIATTR_KPARAM_INFO
	.align		4
.L_99:
        /*0098*/ 	.byte	0x04, 0x17
        /*009a*/ 	.short	(.L_101 - .L_100)
.L_100:
        /*009c*/ 	.word	0x00000000
        /*00a0*/ 	.short	0x0000
        /*00a2*/ 	.short	0x0000
        /*00a4*/ 	.byte	0x00, 0xf5, 0x21, 0x00


	//----- nvinfo : EIATTR_SPARSE_MMA_MASK
	.align		4
.L_101:
        /*00a8*/ 	.byte	0x03, 0x50
        /*00aa*/ 	.short	0x0000


	//----- nvinfo : EIATTR_MAXREG_COUNT
	.align		4
        /*00ac*/ 	.byte	0x03, 0x1b
        /*00ae*/ 	.short	0x00ff


	//----- nvinfo : EIATTR_MERCURY_ISA_VERSION
	.align		4
        /*00b0*/ 	.byte	0x03, 0x5f
        /*00b2*/ 	.short	0x0101


	//----- nvinfo : EIATTR_VRC_CTA_INIT_COUNT
	.align		4
        /*00b4*/ 	.byte	0x02, 0x4a
	.zero		1
	.zero		1


	//----- nvinfo : EIATTR_EXIT_INSTR_OFFSETS
	.align		4
        /*00b8*/ 	.byte	0x04, 0x1c
        /*00ba*/ 	.short	(.L_103 - .L_102)


	//   ....[0]....
.L_102:
        /*00bc*/ 	.word	0x00000070


	//   ....[1]....
        /*00c0*/ 	.word	0x000000c0


	//   ....[2]....
        /*00c4*/ 	.word	0x00001220


	//   ....[3]....
        /*00c8*/ 	.word	0x000016f0


	//   ....[4]....
        /*00cc*/ 	.word	0x00001bc0


	//   ....[5]....
        /*00d0*/ 	.word	0x00002050


	//----- nvinfo : EIATTR_CRS_STACK_SIZE
	.align		4
.L_103:
        /*00d4*/ 	.byte	0x04, 0x1e
        /*00d6*/ 	.short	(.L_105 - .L_104)
.L_104:
        /*00d8*/ 	.word	0x00000000


	//----- nvinfo : EIATTR_CBANK_PARAM_SIZE
	.align		4
.L_105:
        /*00dc*/ 	.byte	0x03, 0x19
        /*00de*/ 	.short	0x0048


	//----- nvinfo : EIATTR_PARAM_CBANK
	.align		4
        /*00e0*/ 	.byte	0x04, 0x0a
        /*00e2*/ 	.short	(.L_107 - .L_106)
	.align		4
.L_106:
        /*00e4*/ 	.word	index@(.nv.constant0.decycler_batch_f32)
        /*00e8*/ 	.short	0x0380
        /*00ea*/ 	.short	0x0048


	//----- nvinfo : EIATTR_SW_WAR
	.align		4
.L_107:
        /*00ec*/ 	.byte	0x04, 0x36
        /*00ee*/ 	.short	(.L_109 - .L_108)
.L_108:
        /*00f0*/ 	.word	0x00000008
.L_109:


//--------------------- .nv.callgraph             --------------------------
	.section	.nv.callgraph,"",@"SHT_CUDA_CALLGRAPH"
	.align	4
	.sectionentsize	8
	.align		4
        /*0000*/ 	.word	0x00000000
	.align		4
        /*0004*/ 	.word	0xffffffff
	.align		4
        /*0008*/ 	.word	0x00000000
	.align		4
        /*000c*/ 	.word	0xfffffffe
	.align		4
        /*0010*/ 	.word	0x00000000
	.align		4
        /*0014*/ 	.word	0xfffffffd
	.align		4
        /*0018*/ 	.word	0x00000000
	.align		4
        /*001c*/ 	.word	0xfffffffc


//--------------------- .text.decycler_many_series_one_param_f32 --------------------------
	.section	.text.decycler_many_series_one_param_f32,"ax",@progbits
	.align	128
        .global         decycler_many_series_one_param_f32
        .type           decycler_many_series_one_param_f32,@function
        .size           decycler_many_series_one_param_f32,(.L_x_81 - decycler_many_series_one_param_f32)
        .other          decycler_many_series_one_param_f32,@"STO_CUDA_ENTRY STV_DEFAULT"
decycler_many_series_one_param_f32:
.text.decycler_many_series_one_param_f32:
[----:B------:R-:W-:Y:S01]  /*0000*/  LDC R1, c[0x0][0x37c] ;  /* 0x0000df00ff017b82 */ /* 0x000fe20000000800 */
[----:B------:R-:W0:Y:S01]  /*0010*/  S2R R0, SR_TID.X ;  /* 0x0000000000007919 */ /* 0x000e220000002100 */
[----:B------:R-:W1:Y:S06]  /*0020*/  LDCU UR6, c[0x0][0x360] ;  /* 0x00006c00ff0677ac */ /* 0x000e6c0008000800 */
[----:B------:R-:W0:Y:S01]  /*0030*/  S2UR UR4, SR_CTAID.X ;  /* 0x00000000000479c3 */ /* 0x000e220000002500 */
[----:B------:R-:W2:Y:S07]  /*0040*/  LDCU UR14, c[0x0][0x3a0] ;  /* 0x00007400ff0e77ac */ /* 0x000eae0008000800 */
[----:B------:R-:W0:Y:S02]  /*0050*/  LDC R3, c[0x0][0x360] ;  /* 0x0000d800ff037b82 */ /* 0x000e240000000800 */
[----:B0-----:R-:W-:-:S05]  /*0060*/  IMAD R0, R3, UR4, R0 ;  /* 0x0000000403007c24 */ /* 0x001fca000f8e0200 */
[----:B--2---:R-:W-:-:S13]  /*0070*/  ISETP.GE.AND P0, PT, R0, UR14, PT ;  /* 0x0000000e00007c0c */ /* 0x004fda000bf06270 */
[----:B-1----:R-:W-:Y:S05]  /*0080*/  @P0 EXIT ;  /* 0x000000000000094d */ /* 0x002fea0003800000 */
[----:B------:R-:W0:Y:S02]  /*0090*/  LDCU UR4, c[0x0][0x3a4] ;  /* 0x00007480ff0477ac */ /* 0x000e240008000800 */
[----:B0-----:R-:W-:-:S06]  /*00a0*/  UISETP.GE.AND UP0, UPT, UR4, 0x1, UPT ;  /* 0x000000010400788c */ /* 0x001fcc000bf06270 */
[----:B------:R-:W-:-:S13]  /*00b0*/  PLOP3.LUT P0, PT, PT, PT, UP0, 0x80, 0x8 ;  /* 0x000000000008781c */ /* 0x000fda0003f0f008 */
[----:B------:R-:W-:Y:S05]  /*00c0*/  @!P0 EXIT ;  /* 0x000000000000894d */ /* 0x000fea0003800000 */
[----:B------:R-:W0:Y:S01]  /*00d0*/  LDCU UR5, c[0x0][0x370] ;  /* 0x00006e00ff0577ac */ /* 0x000e220008000800 */
[----:B------:R-:W-:Y:S01]  /*00e0*/  BSSY.RECONVERGENT B1, `(.L_x_0) ;  /* 0x0000173000017945 */ /* 0x000fe20003800200 */
[----:B------:R-:W-:Y:S02]  /*00f0*/  ULOP3.LUT UR8, UR4, 0x7, URZ, 0xc0, !UPT ;  /* 0x0000000704087892 */ /* 0x000fe4000f8ec0ff */
[----:B------:R-:W-:Y:S02]  /*0100*/  ULOP3.LUT UR9, UR4, 0x3, URZ, 0xc0, !UPT ;  /* 0x0000000304097892 */ /* 0x000fe4000f8ec0ff */
[----:B------:R-:W-:Y:S02]  /*0110*/  ULOP3.LUT UR10, UR4, 0x2, URZ, 0x3c, !UPT ;  /* 0x00000002040a7892 */ /* 0x000fe4000f8e3cff */
[----:B------:R-:W-:Y:S02]  /*0120*/  USHF.R.S32.HI UR11, URZ, 0x1f, UR14 ;  /* 0x0000001fff0b7899 */ /* 0x000fe4000801140e */
[----:B------:R-:W-:Y:S01]  /*0130*/  ULOP3.LUT UR4, UR4, 0x7ffffff8, URZ, 0xc0, !UPT ;  /* 0x7ffffff804047892 */ /* 0x000fe2000f8ec0ff */
[----:B------:R-:W1:Y:S01]  /*0140*/  LDCU.64 UR12, c[0x0][0x358] ;  /* 0x00006b00ff0c77ac */ /* 0x000e620008000a00 */
[----:B------:R-:W2:Y:S01]  /*0150*/  LDCU UR20, c[0x0][0x3a0] ;  /* 0x00007400ff1477ac */ /* 0x000ea20008000800 */
[----:B------:R-:W3:Y:S01]  /*0160*/  LDCU.64 UR22, c[0x0][0x3a8] ;  /* 0x00007500ff1677ac */ /* 0x000ee20008000a00 */
[----:B------:R-:W-:-:S02]  /*0170*/  USHF.L.U32 UR15, UR14, 0x2, URZ ;  /* 0x000000020e0f7899 */ /* 0x000fc400080006ff */
[----:B------:R-:W-:Y:S02]  /*0180*/  USHF.L.U64.HI UR16, UR14, 0x2, UR11 ;  /* 0x000000020e107899 */ /* 0x000fe4000801020b */
[----:B0-----:R-:W-:Y:S02]  /*0190*/  UIMAD UR5, UR6, UR5, URZ ;  /* 0x00000005060572a4 */ /* 0x001fe4000f8e02ff */
[----:B------:R-:W-:-:S12]  /*01a0*/  UIADD3 UR7, UPT, UPT, -UR4, URZ, URZ ;  /* 0x000000ff04077290 */ /* 0x000fd8000fffe1ff */
.L_x_20:
[----:B0---4-:R-:W0:Y:S08]  /*01b0*/  LDC.64 R2, c[0x0][0x388] ;  /* 0x0000e200ff027b82 */ /* 0x011e300000000a00 */
[----:B------:R-:W4:Y:S01]  /*01c0*/  LDC R6, c[0x0][0x3a4] ;  /* 0x0000e900ff067b82 */ /* 0x000f220000000800 */
[----:B0-----:R-:W-:-:S05]  /*01d0*/  IMAD.WIDE R2, R0, 0x4, R2 ;  /* 0x0000000400027825 */ /* 0x001fca00078e0202 */
[----:B-1----:R-:W4:Y:S01]  /*01e0*/  LDG.E.CONSTANT R11, desc[UR12][R2.64] ;  /* 0x0000000c020b7981 */ /* 0x002f22000c1e9900 */
[----:B------:R-:W-:Y:S01]  /*01f0*/  BSSY.RECONVERGENT B0, `(.L_x_1) ;  /* 0x000015d000007945 */ /* 0x000fe20003800200 */
[----:B------:R-:W-:Y:S02]  /*0200*/  SHF.R.S32.HI R17, RZ, 0x1f, R0 ;  /* 0x0000001fff117819 */ /* 0x000fe40000011400 */
[----:B----4-:R-:W-:-:S13]  /*0210*/  ISETP.GE.U32.AND P0, PT, R11, R6, PT ;  /* 0x000000060b00720c */ /* 0x010fda0003f06070 */
[----:B-----5:R-:W-:Y:S05]  /*0220*/  @!P0 BRA `(.L_x_2) ;  /* 0x0000000400748947 */ /* 0x020fea0003800000 */
[----:B------:R-:W-:Y:S01]  /*0230*/  ISETP.GE.U32.AND P0, PT, R6, 0x8, PT ;  /* 0x000000080600780c */ /* 0x000fe20003f06070 */
[----:B------:R-:W-:-:S12]  /*0240*/  IMAD.MOV.U32 R2, RZ, RZ, RZ ;  /* 0x000000ffff027224 */ /* 0x000fd800078e00ff */
[----:B------:R-:W-:Y:S05]  /*0250*/  @!P0 BRA `(.L_x_3) ;  /* 0x0000000000908947 */ /* 0x000fea0003800000 */
[----:B------:R-:W0:Y:S01]  /*0260*/  LDCU.64 UR18, c[0x0][0x3a8] ;  /* 0x00007500ff1277ac */ /* 0x000e220008000a00 */
[----:B------:R-:W1:Y:S01]  /*0270*/  LDCU UR17, c[0x0][0x3a0] ;  /* 0x00007400ff1177ac */ /* 0x000e620008000800 */
[----:B------:R-:W-:Y:S01]  /*0280*/  UMOV UR6, UR7 ;  /* 0x0000000700067c82 */ /* 0x000fe20008000000 */
[----:B0-----:R-:W-:-:S04]  /*0290*/  LEA R2, P0, R0, UR18, 0x2 ;  /* 0x0000001200027c11 */ /* 0x001fc8000f8010ff */
[----:B------:R-:W-:Y:S01]  /*02a0*/  LEA.HI.X R3, R0, UR19, R17, 0x2, P0 ;  /* 0x0000001300037c11 */ /* 0x000fe200080f1411 */
[----:B-1----:R-:W-:-:S12]  /*02b0*/  USHF.L.U64.HI UR14, UR17, 0x5, UR11 ;  /* 0x00000005110e7899 */ /* 0x002fd8000801020b */
.L_x_4:
[----:B------:R-:W-:Y:S01]  /*02c0*/  IADD3 R4, P0, PT, R2, UR15, RZ ;  /* 0x0000000f02047c10 */ /* 0x000fe2000ff1e0ff */
[----:B-1----:R-:W-:Y:S01]  /*02d0*/  IMAD.MOV.U32 R7, RZ, RZ, 0x7fffffff ;  /* 0x7fffffffff077424 */ /* 0x002fe200078e00ff */
[----:B------:R-:W-:Y:S02]  /*02e0*/  UIADD3 UR6, UPT, UPT, UR6, 0x8, URZ ;  /* 0x0000000806067890 */ /* 0x000fe4000fffe0ff */
[----:B------:R-:W-:Y:S02]  /*02f0*/  IADD3.X R5, PT, PT, R3, UR16, RZ, P0, !PT ;  /* 0x0000001003057c10 */ /* 0x000fe400087fe4ff */
[----:B------:R-:W-:Y:S01]  /*0300*/  IADD3 R8, P0, PT, R4, UR15, RZ ;  /* 0x0000000f04087c10 */ /* 0x000fe2000ff1e0ff */
[----:B------:R-:W-:Y:S01]  /*0310*/  STG.E desc[UR12][R2.64], R7 ;  /* 0x0000000702007986 */ /* 0x000fe2000c10190c */
[----:B------:R-:W-:Y:S02]  /*0320*/  UISETP.NE.AND UP0, UPT, UR6, URZ, UPT ;  /* 0x000000ff0600728c */ /* 0x000fe4000bf05270 */
[----:B------:R-:W-:Y:S01]  /*0330*/  IADD3.X R9, PT, PT, R5, UR16, RZ, P0, !PT ;  /* 0x0000001005097c10 */ /* 0x000fe200087fe4ff */
[----:B------:R0:W-:Y:S01]  /*0340*/  STG.E desc[UR12][R4.64], R7 ;  /* 0x0000000704007986 */ /* 0x0001e2000c10190c */
[----:B------:R-:W-:-:S03]  /*0350*/  IADD3 R10, P0, PT, R8, UR15, RZ ;  /* 0x0000000f080a7c10 */ /* 0x000fc6000ff1e0ff */
[----:B------:R1:W-:Y:S01]  /*0360*/  STG.E desc[UR12][R8.64], R7 ;  /* 0x0000000708007986 */ /* 0x0003e2000c10190c */
[----:B------:R-:W-:Y:S02]  /*0370*/  IADD3.X R11, PT, PT, R9, UR16, RZ, P0, !PT ;  /* 0x00000010090b7c10 */ /* 0x000fe400087fe4ff */
[----:B------:R-:W-:-:S03]  /*0380*/  IADD3 R12, P0, PT, R10, UR15, RZ ;  /* 0x0000000f0a0c7c10 */ /* 0x000fc6000ff1e0ff */
[----:B------:R1:W-:Y:S01]  /*0390*/  STG.E desc[UR12][R10.64], R7 ;  /* 0x000000070a007986 */ /* 0x0003e2000c10190c */
[----:B------:R-:W-:Y:S01]  /*03a0*/  IADD3.X R13, PT, PT, R11, UR16, RZ, P0, !PT ;  /* 0x000000100b0d7c10 */ /* 0x000fe200087fe4ff */
[----:B0-----:R-:W-:Y:S01]  /*03b0*/  IMAD.U32 R5, RZ, RZ, UR17 ;  /* 0x00000011ff057e24 */ /* 0x001fe2000f8e00ff */
[----:B------:R-:W-:-:S03]  /*03c0*/  IADD3 R14, P0, PT, R12, UR15, RZ ;  /* 0x0000000f0c0e7c10 */ /* 0x000fc6000ff1e0ff */
[----:B------:R1:W-:Y:S01]  /*03d0*/  STG.E desc[UR12][R12.64], R7 ;  /* 0x000000070c007986 */ /* 0x0003e2000c10190c */
[----:B------:R-:W-:Y:S02]  /*03e0*/  IADD3.X R15, PT, PT, R13, UR16, RZ, P0, !PT ;  /* 0x000000100d0f7c10 */ /* 0x000fe400087fe4ff */
[----:B------:R-:W-:-:S03]  /*03f0*/  IADD3 R18, P0, PT, R14, UR15, RZ ;  /* 0x0000000f0e127c10 */ /* 0x000fc6000ff1e0ff */
[----:B------:R1:W-:Y:S01]  /*0400*/  STG.E desc[UR12][R14.64], R7 ;  /* 0x000000070e007986 */ /* 0x0003e2000c10190c */
[----:B------:R-:W-:Y:S02]  /*0410*/  IADD3.X R19, PT, PT, R15, UR16, RZ, P0, !PT ;  /* 0x000000100f137c10 */ /* 0x000fe400087fe4ff */
[----:B------:R-:W-:-:S03]  /*0420*/  IADD3 R20, P0, PT, R18, UR15, RZ ;  /* 0x0000000f12147c10 */ /* 0x000fc6000ff1e0ff */
[----:B------:R1:W-:Y:S01]  /*0430*/  STG.E desc[UR12][R18.64], R7 ;  /* 0x0000000712007986 */ /* 0x0003e2000c10190c */
[----:B------:R-:W-:Y:S02]  /*0440*/  IADD3.X R21, PT, PT, R19, UR16, RZ, P0, !PT ;  /* 0x0000001013157c10 */ /* 0x000fe400087fe4ff */
[----:B------:R-:W-:-:S03]  /*0450*/  LEA R2, P0, R5, R2, 0x5 ;  /* 0x0000000205027211 */ /* 0x000fc600078028ff */
[----:B------:R1:W-:Y:S01]  /*0460*/  STG.E desc[UR12][R20.64], R7 ;  /* 0x0000000714007986 */ /* 0x0003e2000c10190c */
[----:B------:R-:W-:Y:S01]  /*0470*/  IADD3.X R3, PT, PT, R3, UR14, RZ, P0, !PT ;  /* 0x0000000e03037c10 */ /* 0x000fe200087fe4ff */
[----:B------:R-:W-:Y:S08]  /*0480*/  BRA.U UP0, `(.L_x_4) ;  /* 0xfffffffd008c7547 */ /* 0x000ff0000b83ffff */
[----:B------:R-:W-:-:S07]  /*0490*/  IMAD.U32 R2, RZ, RZ, UR4 ;  /* 0x00000004ff027e24 */ /* 0x000fce000f8e00ff */
.L_x_3:
[----:B------:R-:W-:-:S09]  /*04a0*/  UISETP.NE.AND UP0, UPT, UR8, URZ, UPT ;  /* 0x000000ff0800728c */ /* 0x000fd2000bf05270 */
[----:B------:R-:W-:Y:S05]  /*04b0*/  BRA.U !UP0, `(.L_x_5) ;  /* 0x0000001108c07547 */ /* 0x000fea000b800000 */
[----:B------:R-:W-:Y:S02]  /*04c0*/  UIADD3 UR6, UPT, UPT, UR8, -0x1, URZ ;  /* 0xffffffff08067890 */ /* 0x000fe4000fffe0ff */
[----:B------:R-:W-:Y:S02]  /*04d0*/  UISETP.NE.AND UP1, UPT, UR9, URZ, UPT ;  /* 0x000000ff0900728c */ /* 0x000fe4000bf25270 */
[----:B------:R-:W-:-:S09]  /*04e0*/  UISETP.GE.U32.AND UP0, UPT, UR6, 0x3, UPT ;  /* 0x000000030600788c */ /* 0x000fd2000bf06070 */
[----:B------:R-:W-:Y:S05]  /*04f0*/  BRA.U !UP0, `(.L_x_6) ;  /* 0x00000001084c7547 */ /* 0x000fea000b800000 */
[----:B------:R-:W0:Y:S01]  /*0500*/  LDCU UR6, c[0x0][0x3a0] ;  /* 0x00007400ff0677ac */ /* 0x000e220008000800 */
[----:B------:R-:W-:Y:S01]  /*0510*/  IMAD.MOV.U32 R16, RZ, RZ, R0 ;  /* 0x000000ffff107224 */ /* 0x000fe200078e0000 */
[----:B------:R-:W1:Y:S03]  /*0520*/  LDCU.64 UR18, c[0x0][0x3a8] ;  /* 0x00007500ff1277ac */ /* 0x000e660008000a00 */
[----:B0-----:R-:W-:-:S04]  /*0530*/  IMAD.WIDE.U32 R4, R2, UR6, R16 ;  /* 0x0000000602047c25 */ /* 0x001fc8000f8e0010 */
[----:B------:R-:W-:Y:S01]  /*0540*/  IMAD R3, R2, UR11, R5 ;  /* 0x0000000b02037c24 */ /* 0x000fe2000f8e0205 */
[----:B-1----:R-:W-:Y:S01]  /*0550*/  LEA R8, P0, R4, UR18, 0x2 ;  /* 0x0000001204087c11 */ /* 0x002fe2000f8010ff */
[----:B------:R-:W-:-:S03]  /*0560*/  VIADD R2, R2, 0x4 ;  /* 0x0000000402027836 */ /* 0x000fc60000000000 */
[----:B------:R-:W-:Y:S01]  /*0570*/  LEA.HI.X R9, R4, UR19, R3, 0x2, P0 ;  /* 0x0000001304097c11 */ /* 0x000fe200080f1403 */
[----:B------:R-:W-:Y:S01]  /*0580*/  IMAD.MOV.U32 R3, RZ, RZ, 0x7fffffff ;  /* 0x7fffffffff037424 */ /* 0x000fe200078e00ff */
[----:B------:R-:W-:-:S04]  /*0590*/  IADD3 R4, P0, PT, R8, UR15, RZ ;  /* 0x0000000f08047c10 */ /* 0x000fc8000ff1e0ff */
[----:B------:R-:W-:Y:S01]  /*05a0*/  IADD3.X R5, PT, PT, R9, UR16, RZ, P0, !PT ;  /* 0x0000001009057c10 */ /* 0x000fe200087fe4ff */
[----:B------:R0:W-:Y:S01]  /*05b0*/  STG.E desc[UR12][R8.64], R3 ;  /* 0x0000000308007986 */ /* 0x0001e2000c10190c */
[----:B------:R-:W-:-:S03]  /*05c0*/  IADD3 R10, P0, PT, R4, UR15, RZ ;  /* 0x0000000f040a7c10 */ /* 0x000fc6000ff1e0ff */
[----:B------:R0:W-:Y:S01]  /*05d0*/  STG.E desc[UR12][R4.64], R3 ;  /* 0x0000000304007986 */ /* 0x0001e2000c10190c */
[----:B------:R-:W-:Y:S02]  /*05e0*/  IADD3.X R11, PT, PT, R5, UR16, RZ, P0, !PT ;  /* 0x00000010050b7c10 */ /* 0x000fe400087fe4ff */
[----:B------:R-:W-:-:S03]  /*05f0*/  IADD3 R12, P0, PT, R10, UR15, RZ ;  /* 0x0000000f0a0c7c10 */ /* 0x000fc6000ff1e0ff */
[----:B------:R0:W-:Y:S01]  /*0600*/  STG.E desc[UR12][R10.64], R3 ;  /* 0x000000030a007986 */ /* 0x0001e2000c10190c */
[----:B------:R-:W-:-:S05]  /*0610*/  IADD3.X R13, PT, PT, R11, UR16, RZ, P0, !PT ;  /* 0x000000100b0d7c10 */ /* 0x000fca00087fe4ff */
[----:B------:R0:W-:Y:S04]  /*0620*/  STG.E desc[UR12][R12.64], R3 ;  /* 0x000000030c007986 */ /* 0x0001e8000c10190c */
.L_x_6:
[----:B------:R-:W-:Y:S05]  /*0630*/  BRA.U !UP1, `(.L_x_5) ;  /* 0x0000001109607547 */ /* 0x000fea000b800000 */
[----:B------:R-:W-:Y:S01]  /*0640*/  UISETP.NE.AND UP0, UPT, UR9, 0x1, UPT ;  /* 0x000000010900788c */ /* 0x000fe2000bf05270 */
[----:B------:R-:W-:-:S04]  /*0650*/  LOP3.LUT R6, R6, 0x1, RZ, 0xc0, !PT ;  /* 0x0000000106067812 */ /* 0x000fc800078ec0ff */
[----:B------:R-:W-:-:S04]  /*0660*/  ISETP.NE.U32.AND P0, PT, R6, 0x1, PT ;  /* 0x000000010600780c */ /* 0x000fc80003f05070 */
[----:B------:R-:W-:Y:S09]  /*0670*/  BRA.U !UP0, `(.L_x_7) ;  /* 0x0000000108347547 */ /* 0x000ff2000b800000 */
[----:B------:R-:W0:Y:S01]  /*0680*/  LDCU UR6, c[0x0][0x3a0] ;  /* 0x00007400ff0677ac */ /* 0x000e220008000800 */
[----:B------:R-:W-:Y:S01]  /*0690*/  MOV R16, R0 ;  /* 0x0000000000107202 */ /* 0x000fe20000000f00 */
[----:B------:R-:W4:Y:S04]  /*06a0*/  LDCU.64 UR18, c[0x0][0x3a8] ;  /* 0x00007500ff1277ac */ /* 0x000f280008000a00 */
[----:B0-----:R-:W-:-:S04]  /*06b0*/  IMAD.WIDE.U32 R4, R2, UR6, R16 ;  /* 0x0000000602047c25 */ /* 0x001fc8000f8e0010 */
[----:B------:R-:W-:Y:S01]  /*06c0*/  IMAD R3, R2, UR11, R5 ;  /* 0x0000000b02037c24 */ /* 0x000fe2000f8e0205 */
[----:B----4-:R-:W-:Y:S01]  /*06d0*/  LEA R6, P1, R4, UR18, 0x2 ;  /* 0x0000001204067c11 */ /* 0x010fe2000f8210ff */
[----:B------:R-:W-:-:S03]  /*06e0*/  VIADD R2, R2, 0x2 ;  /* 0x0000000202027836 */ /* 0x000fc60000000000 */
[----:B-1----:R-:W-:Y:S01]  /*06f0*/  LEA.HI.X R7, R4, UR19, R3, 0x2, P1 ;  /* 0x0000001304077c11 */ /* 0x002fe200088f1403 */
[----:B------:R-:W-:Y:S01]  /*0700*/  IMAD.MOV.U32 R3, RZ, RZ, 0x7fffffff ;  /* 0x7fffffffff037424 */ /* 0x000fe200078e00ff */
[----:B------:R-:W-:-:S04]  /*0710*/  IADD3 R4, P1, PT, R6, UR15, RZ ;  /* 0x0000000f06047c10 */ /* 0x000fc8000ff3e0ff */
[----:B------:R-:W-:Y:S01]  /*0720*/  IADD3.X R5, PT, PT, R7, UR16, RZ, P1, !PT ;  /* 0x0000001007057c10 */ /* 0x000fe20008ffe4ff */
[----:B------:R4:W-:Y:S04]  /*0730*/  STG.E desc[UR12][R6.64], R3 ;  /* 0x0000000306007986 */ /* 0x0009e8000c10190c */
[----:B------:R4:W-:Y:S04]  /*0740*/  STG.E desc[UR12][R4.64], R3 ;  /* 0x0000000304007986 */ /* 0x0009e8000c10190c */
.L_x_7:
[----:B------:R-:W-:Y:S05]  /*0750*/  @P0 BRA `(.L_x_5) ;  /* 0x0000001000180947 */ /* 0x000fea0003800000 */
[----:B------:R-:W0:Y:S01]  /*0760*/  LDCU UR6, c[0x0][0x3a0] ;  /* 0x00007400ff0677ac */ /* 0x000e220008000800 */
[----:B------:R-:W-:Y:S01]  /*0770*/  IMAD.MOV.U32 R16, RZ, RZ, R0 ;  /* 0x000000ffff107224 */ /* 0x000fe200078e0000 */
[----:B------:R-:W5:Y:S03]  /*0780*/  LDCU.64 UR18, c[0x0][0x3a8] ;  /* 0x00007500ff1277ac */ /* 0x000f660008000a00 */
[----:B0---4-:R-:W-:-:S04]  /*0790*/  IMAD.WIDE.U32 R4, R2, UR6, R16 ;  /* 0x0000000602047c25 */ /* 0x011fc8000f8e0010 */
[----:B------:R-:W-:Y:S01]  /*07a0*/  IMAD R3, R2, UR11, R5 ;  /* 0x0000000b02037c24 */ /* 0x000fe2000f8e0205 */
[----:B-----5:R-:W-:Y:S01]  /*07b0*/  LEA R2, P0, R4, UR18, 0x2 ;  /* 0x0000001204027c11 */ /* 0x020fe2000f8010ff */
[----:B------:R-:W-:-:S03]  /*07c0*/  IMAD.MOV.U32 R5, RZ, RZ, 0x7fffffff ;  /* 0x7fffffffff057424 */ /* 0x000fc600078e00ff */
[----:B------:R-:W-:-:S05]  /*07d0*/  LEA.HI.X R3, R4, UR19, R3, 0x2, P0 ;  /* 0x0000001304037c11 */ /* 0x000fca00080f1403 */
[----:B------:R0:W-:Y:S01]  /*07e0*/  STG.E desc[UR12][R2.64], R5 ;  /* 0x0000000502007986 */ /* 0x0001e2000c10190c */
[----:B------:R-:W-:Y:S05]  /*07f0*/  BRA `(.L_x_5) ;  /* 0x0000000c00f07947 */ /* 0x000fea0003800000 */
.L_x_2:
[----:B------:R-:W-:Y:S01]  /*0800*/  VIADD R9, R11, 0x2 ;  /* 0x000000020b097836 */ /* 0x000fe20000000000 */
[----:B------:R-:W-:Y:S01]  /*0810*/  BSSY.RECONVERGENT B2, `(.L_x_8) ;  /* 0x0000028000027945 */ /* 0x000fe20003800200 */
[----:B------:R-:W-:-:S03]  /*0820*/  IMAD.MOV.U32 R8, RZ, RZ, RZ ;  /* 0x000000ffff087224 */ /* 0x000fc600078e00ff */
[----:B------:R-:W-:-:S04]  /*0830*/  VIMNMX.U32 R7, PT, PT, R9, R6, PT ;  /* 0x0000000609077248 */ /* 0x000fc80003fe0000 */
[C---:B------:R-:W-:Y:S02]  /*0840*/  ISETP.GE.U32.AND P1, PT, R7.reuse, 0x8, PT ;  /* 0x000000080700780c */ /* 0x040fe40003f26070 */
[----:B------:R-:W-:-:S04]  /*0850*/  LOP3.LUT R10, R7, 0x7, RZ, 0xc0, !PT ;  /* 0x00000007070a7812 */ /* 0x000fc800078ec0ff */
[----:B------:R-:W-:-:S07]  /*0860*/  ISETP.NE.AND P0, PT, R10, RZ, PT ;  /* 0x000000ff0a00720c */ /* 0x000fce0003f05270 */
[----:B------:R-:W-:Y:S06]  /*0870*/  @!P1 BRA `(.L_x_9) ;  /* 0x0000000000849947 */ /* 0x000fec0003800000 */
[----:B------:R-:W-:Y:S01]  /*0880*/  HFMA2 R25, -RZ, RZ, 0, 0 ;  /* 0x00000000ff197431 */ /* 0x000fe200000001ff */
[----:B------:R-:W-:-:S07]  /*0890*/  LOP3.LUT R8, R7, 0x7ffffff8, RZ, 0xc0, !PT ;  /* 0x7ffffff807087812 */ /* 0x000fce00078ec0ff */
.L_x_10:
[----:B------:R-:W-:Y:S02]  /*08a0*/  IMAD.MOV.U32 R16, RZ, RZ, R0 ;  /* 0x000000ffff107224 */ /* 0x000fe400078e0000 */
[----:B0-----:R-:W-:Y:S02]  /*08b0*/  IMAD.MOV.U32 R29, RZ, RZ, 0x7fffffff ;  /* 0x7fffffffff1d7424 */ /* 0x001fe400078e00ff */
[----:B--2---:R-:W-:-:S04]  /*08c0*/  IMAD.WIDE.U32 R2, R25, UR20, R16 ;  /* 0x0000001419027c25 */ /* 0x004fc8000f8e0010 */
[C---:B------:R-:W-:Y:S01]  /*08d0*/  IMAD R3, R25.reuse, UR11, R3 ;  /* 0x0000000b19037c24 */ /* 0x040fe2000f8e0203 */
[----:B---3--:R-:W-:Y:S01]  /*08e0*/  LEA R18, P1, R2, UR22, 0x2 ;  /* 0x0000001602127c11 */ /* 0x008fe2000f8210ff */
[----:B------:R-:W-:-:S03]  /*08f0*/  VIADD R25, R25, 0x8 ;  /* 0x0000000819197836 */ /* 0x000fc60000000000 */
[----:B------:R-:W-:Y:S02]  /*0900*/  LEA.HI.X R19, R2, UR23, R3, 0x2, P1 ;  /* 0x0000001702137c11 */ /* 0x000fe400088f1403 */
        /* <DEDUP_REMOVED lines=21> */
[----:B------:R-:W-:-:S03]  /*0a60*/  ISETP.NE.AND P1, PT, R25, R8, PT ;  /* 0x000000081900720c */ /* 0x000fc60003f25270 */
[----:B------:R0:W-:Y:S10]  /*0a70*/  STG.E desc[UR12][R26.64], R29 ;  /* 0x0000001d1a007986 */ /* 0x0001f4000c10190c */
[----:B------:R-:W-:Y:S05]  /*0a80*/  @P1 BRA `(.L_x_10) ;  /* 0xfffffffc00841947 */ /* 0x000fea000383ffff */
.L_x_9:
[----:B--23--:R-:W-:Y:S05]  /*0a90*/  BSYNC.RECONVERGENT B2 ;  /* 0x0000000000027941 */ /* 0x00cfea0003800200 */
.L_x_8:
[----:B------:R-:W-:Y:S04]  /*0aa0*/  BSSY.RECONVERGENT B2, `(.L_x_11) ;  /* 0x0000039000027945 */ /* 0x000fe80003800200 */
[----:B------:R-:W-:Y:S05]  /*0ab0*/  @!P0 BRA `(.L_x_12) ;  /* 0x0000000000dc8947 */ /* 0x000fea0003800000 */
[----:B------:R-:W-:Y:S01]  /*0ac0*/  ISETP.GE.U32.AND P1, PT, R10, 0x4, PT ;  /* 0x000000040a00780c */ /* 0x000fe20003f26070 */
[----:B------:R-:W-:Y:S01]  /*0ad0*/  BSSY.RECONVERGENT B3, `(.L_x_13) ;  /* 0x0000017000037945 */ /* 0x000fe20003800200 */
[----:B0-----:R-:W-:-:S04]  /*0ae0*/  LOP3.LUT R18, R7, 0x3, RZ, 0xc0, !PT ;  /* 0x0000000307127812 */ /* 0x001fc800078ec0ff */
[----:B------:R-:W-:-:S07]  /*0af0*/  ISETP.NE.AND P0, PT, R18, RZ, PT ;  /* 0x000000ff1200720c */ /* 0x000fce0003f05270 */
[----:B------:R-:W-:Y:S06]  /*0b00*/  @!P1 BRA `(.L_x_14) ;  /* 0x00000000004c9947 */ /* 0x000fec0003800000 */
[----:B------:R-:W0:Y:S01]  /*0b10*/  LDCU UR6, c[0x0][0x3a0] ;  /* 0x00007400ff0677ac */ /* 0x000e220008000800 */
[----:B------:R-:W-:Y:S02]  /*0b20*/  IMAD.MOV.U32 R16, RZ, RZ, R0 ;  /* 0x000000ffff107224 */ /* 0x000fe400078e0000 */
[----:B------:R-:W-:Y:S01]  /*0b30*/  IMAD.MOV.U32 R19, RZ, RZ, 0x7fffffff ;  /* 0x7fffffffff137424 */ /* 0x000fe200078e00ff */
[----:B------:R-:W1:Y:S01]  /*0b40*/  LDCU.64 UR18, c[0x0][0x3a8] ;  /* 0x00007500ff1277ac */ /* 0x000e620008000a00 */
[----:B0-----:R-:W-:-:S04]  /*0b50*/  IMAD.WIDE.U32 R4, R8, UR6, R16 ;  /* 0x0000000608047c25 */ /* 0x001fc8000f8e0010 */
[----:B------:R-:W-:Y:S01]  /*0b60*/  IMAD R3, R8, UR11, R5 ;  /* 0x0000000b08037c24 */ /* 0x000fe2000f8e0205 */
[----:B-1----:R-:W-:Y:S01]  /*0b70*/  LEA R2, P1, R4, UR18, 0x2 ;  /* 0x0000001204027c11 */ /* 0x002fe2000f8210ff */
        /* <DEDUP_REMOVED lines=10> */
[----:B------:R-:W-:-:S05]  /*0c20*/  IADD3.X R15, PT, PT, R13, UR16, RZ, P1, !PT ;  /* 0x000000100d0f7c10 */ /* 0x000fca0008ffe4ff */
[----:B------:R0:W-:Y:S04]  /*0c30*/  STG.E desc[UR12][R14.64], R19 ;  /* 0x000000130e007986 */ /* 0x0001e8000c10190c */
.L_x_14:
[----:B------:R-:W-:Y:S05]  /*0c40*/  BSYNC.RECONVERGENT B3 ;  /* 0x0000000000037941 */ /* 0x000fea0003800200 */
.L_x_13:
[----:B------:R-:W-:Y:S05]  /*0c50*/  @!P0 BRA `(.L_x_12) ;  /* 0x0000000000748947 */ /* 0x000fea0003800000 */
[----:B------:R-:W-:Y:S01]  /*0c60*/  ISETP.NE.AND P1, PT, R18, 0x1, PT ;  /* 0x000000011200780c */ /* 0x000fe20003f25270 */
[----:B------:R-:W-:Y:S01]  /*0c70*/  BSSY.RECONVERGENT B3, `(.L_x_15) ;  /* 0x0000011000037945 */ /* 0x000fe20003800200 */
[----:B------:R-:W-:-:S04]  /*0c80*/  LOP3.LUT R7, R7, 0x1, RZ, 0xc0, !PT ;  /* 0x0000000107077812 */ /* 0x000fc800078ec0ff */
[----:B------:R-:W-:-:S07]  /*0c90*/  ISETP.NE.U32.AND P0, PT, R7, 0x1, PT ;  /* 0x000000010700780c */ /* 0x000fce0003f05070 */
[----:B------:R-:W-:Y:S06]  /*0ca0*/  @!P1 BRA `(.L_x_16) ;  /* 0x0000000000349947 */ /* 0x000fec0003800000 */
[----:B------:R-:W0:Y:S01]  /*0cb0*/  LDCU UR6, c[0x0][0x3a0] ;  /* 0x00007400ff0677ac */ /* 0x000e220008000800 */
[----:B------:R-:W-:Y:S01]  /*0cc0*/  MOV R16, R0 ;  /* 0x0000000000107202 */ /* 0x000fe20000000f00 */
[----:B------:R-:W-:Y:S01]  /*0cd0*/  IMAD.MOV.U32 R7, RZ, RZ, 0x7fffffff ;  /* 0x7fffffffff077424 */ /* 0x000fe200078e00ff */
[----:B------:R-:W1:Y:S03]  /*0ce0*/  LDCU.64 UR18, c[0x0][0x3a8] ;  /* 0x00007500ff1277ac */ /* 0x000e660008000a00 */
[----:B0-----:R-:W-:-:S04]  /*0cf0*/  IMAD.WIDE.U32 R2, R8, UR6, R16 ;  /* 0x0000000608027c25 */ /* 0x001fc8000f8e0010 */
[----:B------:R-:W-:Y:S01]  /*0d00*/  IMAD R3, R8, UR11, R3 ;  /* 0x0000000b08037c24 */ /* 0x000fe2000f8e0203 */
[----:B-1----:R-:W-:Y:S01]  /*0d10*/  LEA R4, P1, R2, UR18, 0x2 ;  /* 0x0000001202047c11 */ /* 0x002fe2000f8210ff */
[----:B------:R-:W-:-:S03]  /*0d20*/  VIADD R8, R8, 0x2 ;  /* 0x0000000208087836 */ /* 0x000fc60000000000 */
[----:B------:R-:W-:Y:S02]  /*0d30*/  LEA.HI.X R5, R2, UR19, R3, 0x2, P1 ;  /* 0x0000001302057c11 */ /* 0x000fe400088f1403 */
[----:B------:R-:W-:-:S03]  /*0d40*/  IADD3 R2, P1, PT, R4, UR15, RZ ;  /* 0x0000000f04027c10 */ /* 0x000fc6000ff3e0ff */
[----:B------:R1:W-:Y:S01]  /*0d50*/  STG.E desc[UR12][R4.64], R7 ;  /* 0x0000000704007986 */ /* 0x0003e2000c10190c */
[----:B------:R-:W-:-:S05]  /*0d60*/  IADD3.X R3, PT, PT, R5, UR16, RZ, P1, !PT ;  /* 0x0000001005037c10 */ /* 0x000fca0008ffe4ff */
[----:B------:R1:W-:Y:S04]  /*0d70*/  STG.E desc[UR12][R2.64], R7 ;  /* 0x0000000702007986 */ /* 0x0003e8000c10190c */
.L_x_16:
[----:B------:R-:W-:Y:S05]  /*0d80*/  BSYNC.RECONVERGENT B3 ;  /* 0x0000000000037941 */ /* 0x000fea0003800200 */
.L_x_15:
[----:B------:R-:W-:Y:S05]  /*0d90*/  @P0 BRA `(.L_x_12) ;  /* 0x0000000000240947 */ /* 0x000fea0003800000 */
[----:B------:R-:W0:Y:S01]  /*0da0*/  LDCU UR6, c[0x0][0x3a0] ;  /* 0x00007400ff0677ac */ /* 0x000e220008000800 */
[----:B------:R-:W-:Y:S01]  /*0db0*/  IMAD.MOV.U32 R16, RZ, RZ, R0 ;  /* 0x000000ffff107224 */ /* 0x000fe200078e0000 */
[----:B------:R-:W2:Y:S03]  /*0dc0*/  LDCU.64 UR18, c[0x0][0x3a8] ;  /* 0x00007500ff1277ac */ /* 0x000ea60008000a00 */
[----:B01----:R-:W-:-:S04]  /*0dd0*/  IMAD.WIDE.U32 R2, R8, UR6, R16 ;  /* 0x0000000608027c25 */ /* 0x003fc8000f8e0010 */
[----:B------:R-:W-:Y:S01]  /*0de0*/  IMAD R3, R8, UR11, R3 ;  /* 0x0000000b08037c24 */ /* 0x000fe2000f8e0203 */
[----:B--2---:R-:W-:-:S04]  /*0df0*/  LEA R4, P0, R2, UR18, 0x2 ;  /* 0x0000001202047c11 */ /* 0x004fc8000f8010ff */
[----:B------:R-:W-:Y:S01]  /*0e00*/  LEA.HI.X R5, R2, UR19, R3, 0x2, P0 ;  /* 0x0000001302057c11 */ /* 0x000fe200080f1403 */
[----:B------:R-:W-:-:S05]  /*0e10*/  IMAD.MOV.U32 R3, RZ, RZ, 0x7fffffff ;  /* 0x7fffffffff037424 */ /* 0x000fca00078e00ff */
[----:B------:R2:W-:Y:S03]  /*0e20*/  STG.E desc[UR12][R4.64], R3 ;  /* 0x0000000304007986 */ /* 0x0005e6000c10190c */
.L_x_12:
[----:B------:R-:W-:Y:S05]  /*0e30*/  BSYNC.RECONVERGENT B2 ;  /* 0x0000000000027941 */ /* 0x000fea0003800200 */
.L_x_11:
[----:B012---:R-:W-:-:S05]  /*0e40*/  VIADD R3, R11, 0x1 ;  /* 0x000000010b037836 */ /* 0x007fca0000000000 */
[----:B------:R-:W-:-:S13]  /*0e50*/  ISETP.GE.AND P0, PT, R3, R6, PT ;  /* 0x000000060300720c */ /* 0x000fda0003f06270 */
[----:B------:R-:W-:Y:S05]  /*0e60*/  @P0 BRA `(.L_x_5) ;  /* 0x0000000800540947 */ /* 0x000fea0003800000 */
[----:B------:R-:W-:-:S13]  /*0e70*/  ISETP.GE.AND P0, PT, R9, R6, PT ;  /* 0x000000060900720c */ /* 0x000fda0003f06270 */
[----:B------:R-:W-:Y:S05]  /*0e80*/  @P0 BRA `(.L_x_5) ;  /* 0x00000008004c0947 */ /* 0x000fea0003800000 */
[----:B------:R-:W0:Y:S01]  /*0e90*/  LDC R7, c[0x0][0x3a0] ;  /* 0x0000e800ff077b82 */ /* 0x000e220000000800 */
[----:B------:R-:W1:Y:S01]  /*0ea0*/  LDCU.64 UR18, c[0x0][0x380] ;  /* 0x00007000ff1277ac */ /* 0x000e620008000a00 */
[----:B------:R-:W-:-:S04]  /*0eb0*/  IMAD.MOV.U32 R16, RZ, RZ, R0 ;  /* 0x000000ffff107224 */ /* 0x000fc800078e0000 */
[----:B0-----:R-:W-:-:S04]  /*0ec0*/  IMAD.WIDE.U32 R4, R3, R7, R16 ;  /* 0x0000000703047225 */ /* 0x001fc800078e0010 */
[----:B------:R-:W-:Y:S01]  /*0ed0*/  IMAD R3, R3, UR11, R5 ;  /* 0x0000000b03037c24 */ /* 0x000fe2000f8e0205 */
[----:B-1----:R-:W-:-:S04]  /*0ee0*/  LEA R2, P0, R4, UR18, 0x2 ;  /* 0x0000001204027c11 */ /* 0x002fc8000f8010ff */
[----:B------:R-:W-:Y:S01]  /*0ef0*/  LEA.HI.X R3, R4, UR19, R3, 0x2, P0 ;  /* 0x0000001304037c11 */ /* 0x000fe200080f1403 */
[----:B------:R-:W-:-:S04]  /*0f00*/  IMAD.WIDE.U32 R4, R11, R7, R16 ;  /* 0x000000070b047225 */ /* 0x000fc800078e0010 */
[----:B------:R-:W-:Y:S01]  /*0f10*/  IMAD R5, R11, UR11, R5 ;  /* 0x0000000b0b057c24 */ /* 0x000fe2000f8e0205 */
[C---:B------:R-:W-:Y:S01]  /*0f20*/  LEA R14, P0, R4.reuse, UR18, 0x2 ;  /* 0x00000012040e7c11 */ /* 0x040fe2000f8010ff */
[----:B------:R-:W2:Y:S03]  /*0f30*/  LDG.E.CONSTANT R10, desc[UR12][R2.64] ;  /* 0x0000000c020a7981 */ /* 0x000ea6000c1e9900 */
[----:B------:R-:W-:-:S05]  /*0f40*/  LEA.HI.X R15, R4, UR19, R5, 0x2, P0 ;  /* 0x00000013040f7c11 */ /* 0x000fca00080f1405 */
[----:B------:R0:W5:Y:S01]  /*0f50*/  LDG.E.CONSTANT R8, desc[UR12][R14.64] ;  /* 0x0000000c0e087981 */ /* 0x000162000c1e9900 */
[----:B------:R-:W-:Y:S01]  /*0f60*/  IADD3 R17, PT, PT, -R11, UR10, RZ ;  /* 0x0000000a0b117c10 */ /* 0x000fe2000fffe1ff */
[----:B------:R-:W-:Y:S03]  /*0f70*/  BSSY.RECONVERGENT B2, `(.L_x_17) ;  /* 0x0000040000027945 */ /* 0x000fe60003800200 */
[----:B------:R-:W-:Y:S02]  /*0f80*/  LOP3.LUT P0, R17, R17, 0x3, RZ, 0xc0, !PT ;  /* 0x0000000311117812 */ /* 0x000fe4000780c0ff */
[----:B--2---:R-:W-:-:S11]  /*0f90*/  MOV R12, R10 ;  /* 0x0000000a000c7202 */ /* 0x004fd60000000f00 */
[----:B0-----:R-:W-:Y:S05]  /*0fa0*/  @!P0 BRA `(.L_x_18) ;  /* 0x0000000000f08947 */ /* 0x001fea0003800000 */
[----:B------:R-:W0:Y:S01]  /*0fb0*/  LDC.64 R4, c[0x0][0x380] ;  /* 0x0000e000ff047b82 */ /* 0x000e220000000a00 */
[----:B------:R-:W-:Y:S02]  /*0fc0*/  IMAD R9, R9, R7, R0 ;  /* 0x0000000709097224 */ /* 0x000fe400078e0200 */
[--C-:B------:R-:W-:Y:S02]  /*0fd0*/  IMAD.MOV R2, RZ, RZ, -R7.reuse ;  /* 0x000000ffff027224 */ /* 0x100fe400078e0a07 */
[----:B------:R-:W-:Y:S02]  /*0fe0*/  IMAD.IADD R13, R9, 0x1, -R7 ;  /* 0x00000001090d7824 */ /* 0x000fe400078e0a07 */
[----:B------:R-:W-:Y:S01]  /*0ff0*/  IMAD R21, R2, 0x2, R9 ;  /* 0x0000000202157824 */ /* 0x000fe200078e0209 */
[----:B------:R-:W1:Y:S08]  /*1000*/  LDC R19, c[0x0][0x394] ;  /* 0x0000e500ff137b82 */ /* 0x000e700000000800 */
[----:B------:R-:W2:Y:S01]  /*1010*/  LDC.64 R14, c[0x0][0x3a8] ;  /* 0x0000ea00ff0e7b82 */ /* 0x000ea20000000a00 */
[----:B0-----:R-:W-:-:S04]  /*1020*/  IMAD.WIDE R12, R13, 0x4, R4 ;  /* 0x000000040d0c7825 */ /* 0x001fc800078e0204 */
[--C-:B------:R-:W-:Y:S01]  /*1030*/  IMAD.WIDE R2, R9, 0x4, R4.reuse ;  /* 0x0000000409027825 */ /* 0x100fe200078e0204 */
[----:B------:R-:W3:Y:S03]  /*1040*/  LDG.E.CONSTANT R16, desc[UR12][R12.64] ;  /* 0x0000000c0c107981 */ /* 0x000ee6000c1e9900 */
[----:B------:R-:W-:Y:S01]  /*1050*/  IMAD.WIDE R20, R21, 0x4, R4 ;  /* 0x0000000415147825 */ /* 0x000fe200078e0204 */
[----:B------:R-:W4:Y:S01]  /*1060*/  LDG.E.CONSTANT R18, desc[UR12][R2.64] ;  /* 0x0000000c02127981 */ /* 0x000f22000c1e9900 */
[----:B------:R-:W0:Y:S04]  /*1070*/  LDC.64 R4, c[0x0][0x398] ;  /* 0x0000e600ff047b82 */ /* 0x000e280000000a00 */
[----:B------:R-:W4:Y:S01]  /*1080*/  LDG.E.CONSTANT R20, desc[UR12][R20.64] ;  /* 0x0000000c14147981 */ /* 0x000f22000c1e9900 */
[----:B------:R-:W-:Y:S01]  /*1090*/  ISETP.NE.AND P0, PT, R17, 0x1, PT ;  /* 0x000000011100780c */ /* 0x000fe20003f05270 */
[----:B--2---:R-:W-:-:S04]  /*10a0*/  IMAD.WIDE R14, R9, 0x4, R14 ;  /* 0x00000004090e7825 */ /* 0x004fc800078e020e */
[----:B------:R-:W-:Y:S02]  /*10b0*/  VIADD R9, R11, 0x3 ;  /* 0x000000030b097836 */ /* 0x000fe40000000000 */
[----:B---3--:R-:W-:-:S04]  /*10c0*/  FADD R23, R16, R16 ;  /* 0x0000001010177221 */ /* 0x008fc80000000000 */
[----:B----4-:R-:W-:-:S04]  /*10d0*/  FADD R23, R18, -R23 ;  /* 0x8000001712177221 */ /* 0x010fc80000000000 */
[----:B------:R-:W-:-:S04]  /*10e0*/  FADD R22, R23, R20 ;  /* 0x0000001417167221 */ /* 0x000fc80000000000 */
[----:B-1----:R-:W-:-:S04]  /*10f0*/  FMUL R23, R22, R19 ;  /* 0x0000001316177220 */ /* 0x002fc80000400000 */
[----:B0-----:R-:W-:-:S04]  /*1100*/  FFMA R13, R10, R4, R23 ;  /* 0x000000040a0d7223 */ /* 0x001fc80000000017 */
[----:B-----5:R-:W-:Y:S01]  /*1110*/  FFMA R13, R8, R5, R13 ;  /* 0x00000005080d7223 */ /* 0x020fe2000000000d */
[----:B------:R-:W-:-:S03]  /*1120*/  MOV R8, R10 ;  /* 0x0000000a00087202 */ /* 0x000fc60000000f00 */
[--C-:B------:R-:W-:Y:S01]  /*1130*/  FADD R21, R18, -R13.reuse ;  /* 0x8000000d12157221 */ /* 0x100fe20000000000 */
[----:B------:R-:W-:-:S04]  /*1140*/  IMAD.MOV.U32 R12, RZ, RZ, R13 ;  /* 0x000000ffff0c7224 */ /* 0x000fc800078e000d */
[----:B------:R0:W-:Y:S01]  /*1150*/  STG.E desc[UR12][R14.64], R21 ;  /* 0x000000150e007986 */ /* 0x0001e2000c10190c */
[----:B------:R-:W-:Y:S05]  /*1160*/  @!P0 BRA `(.L_x_18) ;  /* 0x0000000000808947 */ /* 0x000fea0003800000 */
[----:B------:R-:W-:Y:S02]  /*1170*/  ISETP.NE.AND P0, PT, R17, 0x2, PT ;  /* 0x000000021100780c */ /* 0x000fe40003f05270 */
[----:B------:R-:W-:-:S04]  /*1180*/  IADD3 R8, P1, PT, R2, UR15, RZ ;  /* 0x0000000f02087c10 */ /* 0x000fc8000ff3e0ff */
[----:B------:R-:W-:-:S05]  /*1190*/  IADD3.X R9, PT, PT, R3, UR16, RZ, P1, !PT ;  /* 0x0000001003097c10 */ /* 0x000fca0008ffe4ff */
[----:B------:R1:W2:Y:S02]  /*11a0*/  LDG.E.CONSTANT R2, desc[UR12][R8.64] ;  /* 0x0000000c08027981 */ /* 0x0002a4000c1e9900 */
[----:B------:R-:W-:-:S04]  /*11b0*/  @P0 IADD3 R20, P1, PT, R8, UR15, RZ ;  /* 0x0000000f08140c10 */ /* 0x000fc8000ff3e0ff */
[----:B0-----:R-:W-:-:S05]  /*11c0*/  @P0 IADD3.X R21, PT, PT, R9, UR16, RZ, P1, !PT ;  /* 0x0000001009150c10 */ /* 0x001fca0008ffe4ff */
[----:B------:R-:W3:Y:S01]  /*11d0*/  @P0 LDG.E.CONSTANT R3, desc[UR12][R20.64] ;  /* 0x0000000c14030981 */ /* 0x000ee2000c1e9900 */
[----:B------:R-:W-:Y:S01]  /*11e0*/  FADD R17, R18, R18 ;  /* 0x0000001212117221 */ /* 0x000fe20000000000 */
[----:B------:R-:W-:-:S04]  /*11f0*/  IADD3 R14, P1, PT, R14, UR15, RZ ;  /* 0x0000000f0e0e7c10 */ /* 0x000fc8000ff3e0ff */
[----:B------:R-:W-:Y:S01]  /*1200*/  IADD3.X R15, PT, PT, R15, UR16, RZ, P1, !PT ;  /* 0x000000100f0f7c10 */ /* 0x000fe20008ffe4ff */
[C---:B-1----:R-:W-:Y:S02]  /*1210*/  VIADD R9, R11.reuse, 0x4 ;  /* 0x000000040b097836 */ /* 0x042fe40000000000 */
[----:B------:R-:W-:Y:S02]  /*1220*/  @P0 VIADD R9, R11, 0x5 ;  /* 0x000000050b090836 */ /* 0x000fe40000000000 */
[C---:B--2---:R-:W-:Y:S01]  /*1230*/  FADD R17, R2.reuse, -R17 ;  /* 0x8000001102117221 */ /* 0x044fe20000000000 */
[----:B------:R-:W-:-:S03]  /*1240*/  @P0 FADD R12, R2, R2 ;  /* 0x00000002020c0221 */ /* 0x000fc60000000000 */
[----:B------:R-:W-:-:S04]  /*1250*/  FADD R16, R16, R17 ;  /* 0x0000001110107221 */ /* 0x000fc80000000000 */
[----:B------:R-:W-:Y:S01]  /*1260*/  FMUL R16, R16, R19 ;  /* 0x0000001310107220 */ /* 0x000fe20000400000 */
[----:B---3--:R-:W-:-:S03]  /*1270*/  @P0 FADD R23, R3, -R12 ;  /* 0x8000000c03170221 */ /* 0x008fc60000000000 */
[----:B------:R-:W-:Y:S01]  /*1280*/  FFMA R17, R13, R4, R16 ;  /* 0x000000040d117223 */ /* 0x000fe20000000010 */
[----:B------:R-:W-:-:S03]  /*1290*/  @P0 FADD R18, R18, R23 ;  /* 0x0000001712120221 */ /* 0x000fc60000000000 */
[----:B------:R-:W-:Y:S01]  /*12a0*/  FFMA R10, R10, R5, R17 ;  /* 0x000000050a0a7223 */ /* 0x000fe20000000011 */
[----:B------:R-:W-:-:S03]  /*12b0*/  @P0 FMUL R19, R18, R19 ;  /* 0x0000001312130220 */ /* 0x000fc60000400000 */
[----:B------:R-:W-:Y:S02]  /*12c0*/  IMAD.MOV.U32 R12, RZ, RZ, R10 ;  /* 0x000000ffff0c7224 */ /* 0x000fe400078e000a */
[----:B------:R-:W-:Y:S01]  /*12d0*/  @P0 FFMA R8, R10, R4, R19 ;  /* 0x000000040a080223 */ /* 0x000fe20000000013 */
[----:B------:R-:W-:-:S03]  /*12e0*/  @P0 IADD3 R4, P1, PT, R14, UR15, RZ ;  /* 0x0000000f0e040c10 */ /* 0x000fc6000ff3e0ff */
[----:B------:R-:W-:Y:S01]  /*12f0*/  @P0 FFMA R12, R13, R5, R8 ;  /* 0x000000050d0c0223 */ /* 0x000fe20000000008 */
[----:B------:R-:W-:Y:S01]  /*1300*/  FADD R17, R2, -R10 ;  /* 0x8000000a02117221 */ /* 0x000fe20000000000 */
[----:B------:R-:W-:Y:S02]  /*1310*/  @P0 IADD3.X R5, PT, PT, R15, UR16, RZ, P1, !PT ;  /* 0x000000100f050c10 */ /* 0x000fe40008ffe4ff */
[----:B------:R-:W-:Y:S02]  /*1320*/  @P0 FADD R3, R3, -R12 ;  /* 0x8000000c03030221 */ /* 0x000fe40000000000 */
[----:B------:R1:W-:Y:S04]  /*1330*/  STG.E desc[UR12][R14.64], R17 ;  /* 0x000000110e007986 */ /* 0x0003e8000c10190c */
[----:B------:R1:W-:Y:S01]  /*1340*/  @P0 STG.E desc[UR12][R4.64], R3 ;  /* 0x0000000304000986 */ /* 0x0003e2000c10190c */
[----:B------:R-:W-:-:S02]  /*1350*/  IMAD.MOV.U32 R8, RZ, RZ, R13 ;  /* 0x000000ffff087224 */ /* 0x000fc400078e000d */
[----:B------:R-:W-:-:S07]  /*1360*/  @P0 IMAD.MOV.U32 R8, RZ, RZ, R10 ;  /* 0x000000ffff080224 */ /* 0x000fce00078e000a */
.L_x_18:
[----:B------:R-:W-:Y:S05]  /*1370*/  BSYNC.RECONVERGENT B2 ;  /* 0x0000000000027941 */ /* 0x000fea0003800200 */
.L_x_17:
[----:B-1----:R-:W1:Y:S01]  /*1380*/  LDC.64 R4, c[0x0][0x380] ;  /* 0x0000e000ff047b82 */ /* 0x002e620000000a00 */
[----:B------:R-:W-:-:S04]  /*1390*/  IADD3 R11, PT, PT, -R11, -0x3, R6 ;  /* 0xfffffffd0b0b7810 */ /* 0x000fc80007ffe106 */
[----:B------:R-:W-:-:S03]  /*13a0*/  ISETP.GE.U32.AND P0, PT, R11, 0x3, PT ;  /* 0x000000030b00780c */ /* 0x000fc60003f06070 */
[----:B------:R-:W2:Y:S10]  /*13b0*/  LDC.64 R2, c[0x0][0x3a8] ;  /* 0x0000ea00ff027b82 */ /* 0x000eb40000000a00 */
[----:B------:R-:W-:Y:S05]  /*13c0*/  @!P0 BRA `(.L_x_5) ;  /* 0x0000000000fc8947 */ /* 0x000fea0003800000 */
.L_x_19:
[-C--:B------:R-:W-:Y:S01]  /*13d0*/  IMAD R17, R9, R7.reuse, R0 ;  /* 0x0000000709117224 */ /* 0x080fe200078e0200 */
[----:B------:R-:W3:Y:S01]  /*13e0*/  LDCU UR6, c[0x0][0x394] ;  /* 0x00007280ff0677ac */ /* 0x000ee20008000800 */
[----:B------:R-:W-:Y:S02]  /*13f0*/  IMAD.MOV R10, RZ, RZ, -R7 ;  /* 0x000000ffff0a7224 */ /* 0x000fe400078e0a07 */
[C---:B01----:R-:W-:Y:S01]  /*1400*/  IMAD.WIDE R14, R17.reuse, 0x4, R4 ;  /* 0x00000004110e7825 */ /* 0x043fe200078e0204 */
[----:B------:R-:W-:Y:S01]  /*1410*/  IADD3 R27, PT, PT, R17, -R7, RZ ;  /* 0x80000007111b7210 */ /* 0x000fe20007ffe0ff */
[----:B------:R-:W0:Y:S02]  /*1420*/  LDCU.64 UR18, c[0x0][0x398] ;  /* 0x00007300ff1277ac */ /* 0x000e240008000a00 */
[----:B------:R-:W-:Y:S01]  /*1430*/  IMAD R29, R10, 0x2, R17 ;  /* 0x000000020a1d7824 */ /* 0x000fe200078e0211 */
[----:B------:R1:W4:Y:S01]  /*1440*/  LDG.E.CONSTANT R11, desc[UR12][R14.64] ;  /* 0x0000000c0e0b7981 */ /* 0x000322000c1e9900 */
[----:B------:R-:W-:Y:S01]  /*1450*/  IMAD.WIDE R26, R27, 0x4, R4 ;  /* 0x000000041b1a7825 */ /* 0x000fe200078e0204 */
[----:B------:R-:W-:-:S04]  /*1460*/  IADD3 R20, P0, PT, R14, UR15, RZ ;  /* 0x0000000f0e147c10 */ /* 0x000fc8000ff1e0ff */
[----:B------:R-:W1:Y:S01]  /*1470*/  LDG.E.CONSTANT R10, desc[UR12][R26.64] ;  /* 0x0000000c1a0a7981 */ /* 0x000e62000c1e9900 */
[----:B------:R-:W-:Y:S01]  /*1480*/  IMAD.WIDE R28, R29, 0x4, R4 ;  /* 0x000000041d1c7825 */ /* 0x000fe200078e0204 */
[----:B------:R-:W-:Y:S02]  /*1490*/  IADD3.X R21, PT, PT, R15, UR16, RZ, P0, !PT ;  /* 0x000000100f157c10 */ /* 0x000fe400087fe4ff */
[----:B------:R-:W-:-:S03]  /*14a0*/  IADD3 R22, P0, PT, R20, UR15, RZ ;  /* 0x0000000f14167c10 */ /* 0x000fc6000ff1e0ff */
[----:B------:R-:W3:Y:S04]  /*14b0*/  LDG.E.CONSTANT R29, desc[UR12][R28.64] ;  /* 0x0000000c1c1d7981 */ /* 0x000ee8000c1e9900 */
[----:B------:R-:W2:Y:S01]  /*14c0*/  LDG.E.CONSTANT R13, desc[UR12][R20.64] ;  /* 0x0000000c140d7981 */ /* 0x000ea2000c1e9900 */
[----:B------:R-:W-:Y:S02]  /*14d0*/  IADD3.X R23, PT, PT, R21, UR16, RZ, P0, !PT ;  /* 0x0000001015177c10 */ /* 0x000fe400087fe4ff */
[----:B------:R-:W-:-:S03]  /*14e0*/  IADD3 R24, P0, PT, R22, UR15, RZ ;  /* 0x0000000f16187c10 */ /* 0x000fc6000ff1e0ff */
[----:B------:R-:W2:Y:S01]  /*14f0*/  LDG.E.CONSTANT R19, desc[UR12][R22.64] ;  /* 0x0000000c16137981 */ /* 0x000ea2000c1e9900 */
[----:B------:R-:W-:-:S06]  /*1500*/  IADD3.X R25, PT, PT, R23, UR16, RZ, P0, !PT ;  /* 0x0000001017197c10 */ /* 0x000fcc00087fe4ff */
[----:B------:R-:W2:Y:S01]  /*1510*/  LDG.E.CONSTANT R25, desc[UR12][R24.64] ;  /* 0x0000000c18197981 */ /* 0x000ea2000c1e9900 */
[----:B------:R-:W-:Y:S02]  /*1520*/  VIADD R9, R9, 0x4 ;  /* 0x0000000409097836 */ /* 0x000fe40000000000 */
[----:B-1----:R-:W-:Y:S01]  /*1530*/  FADD R14, R10, R10 ;  /* 0x0000000a0a0e7221 */ /* 0x002fe20000000000 */
[----:B----4-:R-:W-:-:S03]  /*1540*/  FADD R16, R11, R11 ;  /* 0x0000000b0b107221 */ /* 0x010fc60000000000 */
[----:B------:R-:W-:-:S04]  /*1550*/  FADD R14, R11, -R14 ;  /* 0x8000000e0b0e7221 */ /* 0x000fc80000000000 */
[----:B---3--:R-:W-:Y:S01]  /*1560*/  FADD R14, R14, R29 ;  /* 0x0000001d0e0e7221 */ /* 0x008fe20000000000 */
[----:B--2---:R-:W-:-:S03]  /*1570*/  FADD R21, R13, -R16 ;  /* 0x800000100d157221 */ /* 0x004fc60000000000 */
[----:B------:R-:W-:Y:S01]  /*1580*/  FMUL R15, R14, UR6 ;  /* 0x000000060e0f7c20 */ /* 0x000fe20008400000 */
[----:B------:R-:W-:-:S03]  /*1590*/  FADD R21, R10, R21 ;  /* 0x000000150a157221 */ /* 0x000fc60000000000 */
[----:B0-----:R-:W-:Y:S01]  /*15a0*/  FFMA R15, R12, UR18, R15 ;  /* 0x000000120c0f7c23 */ /* 0x001fe2000800000f */
[----:B------:R-:W-:Y:S01]  /*15b0*/  FADD R10, R13, R13 ;  /* 0x0000000d0d0a7221 */ /* 0x000fe20000000000 */
[----:B------:R-:W-:Y:S02]  /*15c0*/  FMUL R21, R21, UR6 ;  /* 0x0000000615157c20 */ /* 0x000fe40008400000 */
[----:B-----5:R-:W-:Y:S01]  /*15d0*/  FFMA R8, R8, UR19, R15 ;  /* 0x0000001308087c23 */ /* 0x020fe2000800000f */
[C---:B------:R-:W-:Y:S01]  /*15e0*/  FADD R10, R19.reuse, -R10 ;  /* 0x8000000a130a7221 */ /* 0x040fe20000000000 */
[----:B------:R-:W-:Y:S02]  /*15f0*/  FADD R14, R19, R19 ;  /* 0x00000013130e7221 */ /* 0x000fe40000000000 */
[----:B------:R-:W-:Y:S01]  /*1600*/  FFMA R21, R8, UR18, R21 ;  /* 0x0000001208157c23 */ /* 0x000fe20008000015 */
[----:B------:R-:W-:Y:S01]  /*1610*/  FADD R10, R11, R10 ;  /* 0x0000000a0b0a7221 */ /* 0x000fe20000000000 */
[----:B------:R-:W-:Y:S01]  /*1620*/  FADD R14, R25, -R14 ;  /* 0x8000000e190e7221 */ /* 0x000fe20000000000 */
[----:B------:R-:W-:-:S04]  /*1630*/  IMAD.WIDE R16, R17, 0x4, R2 ;  /* 0x0000000411107825 */ /* 0x000fc800078e0202 */
[----:B------:R-:W-:Y:S01]  /*1640*/  FFMA R12, R12, UR19, R21 ;  /* 0x000000130c0c7c23 */ /* 0x000fe20008000015 */
[----:B------:R-:W-:Y:S01]  /*1650*/  FMUL R15, R10, UR6 ;  /* 0x000000060a0f7c20 */ /* 0x000fe20008400000 */
[----:B------:R-:W-:-:S03]  /*1660*/  FADD R18, R13, R14 ;  /* 0x0000000e0d127221 */ /* 0x000fc60000000000 */
[----:B------:R-:W-:Y:S01]  /*1670*/  FFMA R15, R12, UR18, R15 ;  /* 0x000000120c0f7c23 */ /* 0x000fe2000800000f */
[----:B------:R-:W-:Y:S01]  /*1680*/  IADD3 R10, P0, PT, R16, UR15, RZ ;  /* 0x0000000f100a7c10 */ /* 0x000fe2000ff1e0ff */
[----:B------:R-:W-:Y:S01]  /*1690*/  FADD R23, R11, -R8 ;  /* 0x800000080b177221 */ /* 0x000fe20000000000 */
[----:B------:R-:W-:Y:S01]  /*16a0*/  FMUL R21, R18, UR6 ;  /* 0x0000000612157c20 */ /* 0x000fe20008400000 */
[----:B------:R-:W-:Y:S01]  /*16b0*/  FFMA R8, R8, UR19, R15 ;  /* 0x0000001308087c23 */ /* 0x000fe2000800000f */
[----:B------:R-:W-:Y:S02]  /*16c0*/  IADD3.X R11, PT, PT, R17, UR16, RZ, P0, !PT ;  /* 0x00000010110b7c10 */ /* 0x000fe400087fe4ff */
[----:B------:R-:W-:Y:S01]  /*16d0*/  IADD3 R14, P0, PT, R10, UR15, RZ ;  /* 0x0000000f0a0e7c10 */ /* 0x000fe2000ff1e0ff */
[----:B------:R-:W-:Y:S01]  /*16e0*/  FFMA R21, R8, UR18, R21 ;  /* 0x0000001208157c23 */ /* 0x000fe20008000015 */
[----:B------:R-:W-:Y:S02]  /*16f0*/  FADD R13, R13, -R12 ;  /* 0x8000000c0d0d7221 */ /* 0x000fe40000000000 */
[----:B------:R-:W-:Y:S01]  /*1700*/  IADD3.X R15, PT, PT, R11, UR16, RZ, P0, !PT ;  /* 0x000000100b0f7c10 */ /* 0x000fe200087fe4ff */
[----:B------:R-:W-:Y:S01]  /*1710*/  FFMA R12, R12, UR19, R21 ;  /* 0x000000130c0c7c23 */ /* 0x000fe20008000015 */
[----:B------:R-:W-:Y:S01]  /*1720*/  IADD3 R20, P0, PT, R14, UR15, RZ ;  /* 0x0000000f0e147c10 */ /* 0x000fe2000ff1e0ff */
[----:B------:R-:W-:-:S02]  /*1730*/  FADD R19, R19, -R8 ;  /* 0x8000000813137221 */ /* 0x000fc40000000000 */
[----:B------:R-:W-:Y:S01]  /*1740*/  FADD R25, R25, -R12 ;  /* 0x8000000c19197221 */ /* 0x000fe20000000000 */
[----:B------:R-:W-:Y:S01]  /*1750*/  IADD3.X R21, PT, PT, R15, UR16, RZ, P0, !PT ;  /* 0x000000100f157c10 */ /* 0x000fe200087fe4ff */
[----:B------:R3:W-:Y:S04]  /*1760*/  STG.E desc[UR12][R16.64], R23 ;  /* 0x0000001710007986 */ /* 0x0007e8000c10190c */
[----:B------:R3:W-:Y:S04]  /*1770*/  STG.E desc[UR12][R10.64], R13 ;  /* 0x0000000d0a007986 */ /* 0x0007e8000c10190c */
[----:B------:R3:W-:Y:S04]  /*1780*/  STG.E desc[UR12][R14.64], R19 ;  /* 0x000000130e007986 */ /* 0x0007e8000c10190c */
[----:B------:R3:W-:Y:S01]  /*1790*/  STG.E desc[UR12][R20.64], R25 ;  /* 0x0000001914007986 */ /* 0x0007e2000c10190c */
[----:B------:R-:W-:-:S13]  /*17a0*/  ISETP.NE.AND P0, PT, R9, R6, PT ;  /* 0x000000060900720c */ /* 0x000fda0003f05270 */
[----:B---3--:R-:W-:Y:S05]  /*17b0*/  @P0 BRA `(.L_x_19) ;  /* 0xfffffffc00040947 */ /* 0x008fea000383ffff */
.L_x_5:
[----:B--23--:R-:W-:Y:S05]  /*17c0*/  BSYNC.RECONVERGENT B0 ;  /* 0x0000000000007941 */ /* 0x00cfea0003800200 */
.L_x_1:
[----:B------:R-:W2:Y:S01]  /*17d0*/  LDCU UR6, c[0x0][0x3a0] ;  /* 0x00007400ff0677ac */ /* 0x000ea20008000800 */
[----:B------:R-:W-:-:S05]  /*17e0*/  VIADD R0, R0, UR5 ;  /* 0x0000000500007c36 */ /* 0x000fca0008000000 */
[----:B--2---:R-:W-:-:S13]  /*17f0*/  ISETP.GE.AND P0, PT, R0, UR6, PT ;  /* 0x0000000600007c0c */ /* 0x004fda000bf06270 */
[----:B------:R-:W-:Y:S05]  /*1800*/  @!P0 BRA `(.L_x_20) ;  /* 0xffffffe800688947 */ /* 0x000fea000383ffff */
[----:B------:R-:W-:Y:S05]  /*1810*/  BSYNC.RECONVERGENT B1 ;  /* 0x0000000000017941 */ /* 0x000fea0003800200 */
.L_x_0:
[----:B------:R-:W-:Y:S05]  /*1820*/  EXIT ;  /* 0x000000000000794d */ /* 0x000fea0003800000 */
.L_x_21:
[----:B------:R-:W-:-:S00]  /*1830*/  BRA `(.L_x_21) ;  /* 0xfffffffc00fc7947 */ /* 0x000fc0000383ffff */
[----:B------:R-:W-:-:S00]  /*1840*/  NOP ;  /* 0x0000000000007918 */ /* 0x000fc00000000000 */
        /* <DEDUP_REMOVED lines=11> */
.L_x_81:


//--------------------- .text.decycler_batch_warp_scan_f32 --------------------------
	.section	.text.decycler_batch_warp_scan_f32,"ax",@progbits
	.align	128
        .global         decycler_batch_warp_scan_f32
        .type           decycler_batch_warp_scan_f32,@function
        .size           decycler_batch_warp_scan_f32,(.L_x_82 - decycler_batch_warp_scan_f32)
        .other          decycler_batch_warp_scan_f32,@"STO_CUDA_ENTRY STV_DEFAULT"
decycler_batch_warp_scan_f32:
.text.decycler_batch_warp_scan_f32:
[----:B------:R-:W-:Y:S01]  /*0000*/  LDC R1, c[0x0][0x37c] ;  /* 0x0000df00ff017b82 */ /* 0x000fe20000000800 */
[----:B------:R-:W0:Y:S07]  /*0010*/  S2R R0, SR_CTAID.X ;  /* 0x0000000000007919 */ /* 0x000e2e0000002500 */
[----:B------:R-:W0:Y:S01]  /*0020*/  LDC.64 R12, c[0x0][0x3b0] ;  /* 0x0000ec00ff0c7b82 */ /* 0x000e220000000a00 */
[----:B------:R-:W1:Y:S01]  /*0030*/  LDCU UR4, c[0x0][0x3b8] ;  /* 0x00007700ff0477ac */ /* 0x000e620008000800 */
[----:B------:R-:W2:Y:S01]  /*0040*/  S2R R15, SR_TID.X ;  /* 0x00000000000f7919 */ /* 0x000ea20000002100 */
[----:B0-----:R-:W-:-:S04]  /*0050*/  ISETP.GE.AND P0, PT, R0, R13, PT ;  /* 0x0000000d0000720c */ /* 0x001fc80003f06270 */
[----:B------:R-:W-:-:S04]  /*0060*/  ISETP.LT.OR P0, PT, R12, 0x1, P0 ;  /* 0x000000010c00780c */ /* 0x000fc80000701670 */
[----:B--2---:R-:W-:-:S13]  /*0070*/  ISETP.GT.U32.OR P0, PT, R15, 0x1f, P0 ;  /* 0x0000001f0f00780c */ /* 0x004fda0000704470 */
[----:B-1----:R-:W-:Y:S05]  /*0080*/  @P0 EXIT ;  /* 0x000000000000094d */ /* 0x002fea0003800000 */
[----:B------:R-:W0:Y:S01]  /*0090*/  LDC R19, c[0x0][0x3b8] ;  /* 0x0000ee00ff137b82 */ /* 0x000e220000000800 */
[----:B------:R-:W1:Y:S01]  /*00a0*/  LDCU.64 UR8, c[0x0][0x3c0] ;  /* 0x00007800ff0877ac */ /* 0x000e620008000a00 */
[----:B------:R-:W-:Y:S01]  /*00b0*/  IMAD.WIDE.U32 R2, R0, R12, RZ ;  /* 0x0000000c00027225 */ /* 0x000fe200078e00ff */
[----:B------:R-:W2:Y:S02]  /*00c0*/  LDCU.64 UR6, c[0x0][0x358] ;  /* 0x00006b00ff0677ac */ /* 0x000ea40008000a00 */
[C---:B------:R-:W-:Y:S02]  /*00d0*/  SHF.L.U32 R16, R2.reuse, 0x2, RZ ;  /* 0x0000000202107819 */ /* 0x040fe400000006ff */
[----:B------:R-:W-:Y:S02]  /*00e0*/  SHF.L.U64.HI R17, R2, 0x2, R3 ;  /* 0x0000000202117819 */ /* 0x000fe40000010203 */
[----:B-1----:R-:W-:-:S04]  /*00f0*/  IADD3 R4, P1, PT, R16, UR8, RZ ;  /* 0x0000000810047c10 */ /* 0x002fc8000ff3e0ff */
[----:B------:R-:W-:Y:S02]  /*0100*/  IADD3.X R5, PT, PT, R17, UR9, RZ, P1, !PT ;  /* 0x0000000911057c10 */ /* 0x000fe40008ffe4ff */
[----:B0-----:R-:W-:-:S13]  /*0110*/  ISETP.GE.U32.AND P0, PT, R19, R12, PT ;  /* 0x0000000c1300720c */ /* 0x001fda0003f06070 */
[----:B--2---:R-:W-:Y:S05]  /*0120*/  @!P0 BRA `(.L_x_22) ;  /* 0x00000004005c8947 */ /* 0x004fea0003800000 */
[----:B------:R-:W-:-:S13]  /*0130*/  ISETP.GE.U32.AND P0, PT, R15, R12, PT ;  /* 0x0000000c0f00720c */ /* 0x000fda0003f06070 */
[----:B------:R-:W-:Y:S05]  /*0140*/  @P0 EXIT ;  /* 0x000000000000094d */ /* 0x000fea0003800000 */
[----:B------:R-:W-:Y:S01]  /*0150*/  LOP3.LUT R3, RZ, R15, RZ, 0x33, !PT ;  /* 0x0000000fff037212 */ /* 0x000fe200078e33ff */
[----:B------:R-:W-:Y:S04]  /*0160*/  BSSY.RECONVERGENT B0, `(.L_x_23) ;  /* 0x0000026000007945 */ /* 0x000fe80003800200 */
[----:B------:R-:W-:-:S05]  /*0170*/  IMAD.IADD R3, R3, 0x1, R12 ;  /* 0x0000000103037824 */ /* 0x000fca00078e020c */
[C---:B------:R-:W-:Y:S02]  /*0180*/  ISETP.GE.U32.AND P1, PT, R3.reuse, 0x1e0, PT ;  /* 0x000001e00300780c */ /* 0x040fe40003f26070 */
[----:B------:R-:W-:-:S04]  /*0190*/  LEA.HI R8, R3, 0x1, RZ, 0x1b ;  /* 0x0000000103087811 */ /* 0x000fc800078fd8ff */
[----:B------:R-:W-:-:S04]  /*01a0*/  LOP3.LUT R10, R8, 0xf, RZ, 0xc0, !PT ;  /* 0x0000000f080a7812 */ /* 0x000fc800078ec0ff */
[----:B------:R-:W-:-:S03]  /*01b0*/  ISETP.NE.AND P0, PT, R10, RZ, PT ;  /* 0x000000ff0a00720c */ /* 0x000fc60003f05270 */
[----:B------:R-:W-:Y:S10]  /*01c0*/  @!P1 BRA `(.L_x_24) ;  /* 0x00000000007c9947 */ /* 0x000ff40003800000 */
[----:B------:R-:W-:Y:S01]  /*01d0*/  IMAD.WIDE.U32 R2, R15, 0x4, R16 ;  /* 0x000000040f027825 */ /* 0x000fe200078e0010 */
[----:B------:R-:W-:Y:S02]  /*01e0*/  LOP3.LUT R0, R8, 0xffffff0, RZ, 0xc0, !PT ;  /* 0x0ffffff008007812 */ /* 0x000fe400078ec0ff */
[----:B------:R-:W-:Y:S02]  /*01f0*/  MOV R9, 0x7fffffff ;  /* 0x7fffffff00097802 */ /* 0x000fe40000000f00 */
[----:B------:R-:W-:Y:S01]  /*0200*/  IADD3 R6, P1, PT, R2, UR8, RZ ;  /* 0x0000000802067c10 */ /* 0x000fe2000ff3e0ff */
[----:B------:R-:W-:-:S03]  /*0210*/  IMAD.MOV R0, RZ, RZ, -R0 ;  /* 0x000000ffff007224 */ /* 0x000fc600078e0a00 */
[----:B------:R-:W-:-:S04]  /*0220*/  IADD3 R6, P2, PT, R6, 0x400, RZ ;  /* 0x0000040006067810 */ /* 0x000fc80007f5e0ff */
[----:B------:R-:W-:-:S09]  /*0230*/  IADD3.X R7, PT, PT, RZ, UR9, R3, P2, P1 ;  /* 0x00000009ff077c10 */ /* 0x000fd200097e2403 */
.L_x_25:
[----:B0-----:R-:W-:Y:S01]  /*0240*/  MOV R2, R6 ;  /* 0x0000000600027202 */ /* 0x001fe20000000f00 */
[----:B------:R-:W-:Y:S01]  /*0250*/  IMAD.MOV.U32 R3, RZ, RZ, R7 ;  /* 0x000000ffff037224 */ /* 0x000fe200078e0007 */
[----:B------:R-:W-:Y:S02]  /*0260*/  IADD3 R0, PT, PT, R0, 0x10, RZ ;  /* 0x0000001000007810 */ /* 0x000fe40007ffe0ff */
[----:B------:R-:W-:Y:S02]  /*0270*/  IADD3 R6, P2, PT, R2, 0x800, RZ ;  /* 0x0000080002067810 */ /* 0x000fe40007f5e0ff */
[----:B------:R0:W-:Y:S01]  /*0280*/  STG.E desc[UR6][R2.64+-0x400], R9 ;  /* 0xfffc000902007986 */ /* 0x0001e2000c101906 */
[----:B------:R-:W-:Y:S02]  /*0290*/  ISETP.NE.AND P1, PT, R0, RZ, PT ;  /* 0x000000ff0000720c */ /* 0x000fe40003f25270 */
[----:B------:R-:W-:Y:S01]  /*02a0*/  IMAD.X R7, RZ, RZ, R3, P2 ;  /* 0x000000ffff077224 */ /* 0x000fe200010e0603 */
[----:B------:R0:W-:Y:S01]  /*02b0*/  STG.E desc[UR6][R2.64+-0x380], R9 ;  /* 0xfffc800902007986 */ /* 0x0001e2000c101906 */
[----:B------:R-:W-:-:S03]  /*02c0*/  IADD3 R15, PT, PT, R15, 0x200, RZ ;  /* 0x000002000f0f7810 */ /* 0x000fc60007ffe0ff */
[----:B------:R0:W-:Y:S04]  /*02d0*/  STG.E desc[UR6][R2.64+-0x300], R9 ;  /* 0xfffd000902007986 */ /* 0x0001e8000c101906 */
        /* <DEDUP_REMOVED lines=12> */
[----:B------:R0:W-:Y:S01]  /*03a0*/  STG.E desc[UR6][R2.64+0x380], R9 ;  /* 0x0003800902007986 */ /* 0x0001e2000c101906 */
[----:B------:R-:W-:Y:S05]  /*03b0*/  @P1 BRA `(.L_x_25) ;  /* 0xfffffffc00a01947 */ /* 0x000fea000383ffff */
.L_x_24:
[----:B------:R-:W-:Y:S05]  /*03c0*/  BSYNC.RECONVERGENT B0 ;  /* 0x0000000000007941 */ /* 0x000fea0003800200 */
.L_x_23:
[----:B------:R-:W-:Y:S05]  /*03d0*/  @!P0 EXIT ;  /* 0x000000000000894d */ /* 0x000fea0003800000 */
[----:B------:R-:W-:Y:S01]  /*03e0*/  ISETP.GE.U32.AND P0, PT, R10, 0x8, PT ;  /* 0x000000080a00780c */ /* 0x000fe20003f06070 */
[----:B------:R-:W-:Y:S01]  /*03f0*/  BSSY.RECONVERGENT B0, `(.L_x_26) ;  /* 0x000000f000007945 */ /* 0x000fe20003800200 */
[----:B------:R-:W-:-:S04]  /*0400*/  LOP3.LUT R0, R8, 0x7, RZ, 0xc0, !PT ;  /* 0x0000000708007812 */ /* 0x000fc800078ec0ff */
[----:B------:R-:W-:-:S07]  /*0410*/  ISETP.NE.AND P1, PT, R0, RZ, PT ;  /* 0x000000ff0000720c */ /* 0x000fce0003f25270 */
[----:B------:R-:W-:Y:S06]  /*0420*/  @!P0 BRA `(.L_x_27) ;  /* 0x00000000002c8947 */ /* 0x000fec0003800000 */
[----:B------:R-:W-:Y:S02]  /*0430*/  IMAD.MOV.U32 R7, RZ, RZ, 0x7fffffff ;  /* 0x7fffffffff077424 */ /* 0x000fe400078e00ff */
[C---:B0-----:R-:W-:Y:S01]  /*0440*/  IMAD.WIDE.U32 R2, R15.reuse, 0x4, R4 ;  /* 0x000000040f027825 */ /* 0x041fe200078e0004 */
[----:B------:R-:W-:-:S04]  /*0450*/  IADD3 R15, PT, PT, R15, 0x100, RZ ;  /* 0x000001000f0f7810 */ /* 0x000fc80007ffe0ff */
[----:B------:R1:W-:Y:S04]  /*0460*/  STG.E desc[UR6][R2.64], R7 ;  /* 0x0000000702007986 */ /* 0x0003e8000c101906 */
[----:B------:R1:W-:Y:S04]  /*0470*/  STG.E desc[UR6][R2.64+0x80], R7 ;  /* 0x0000800702007986 */ /* 0x0003e8000c101906 */
[----:B------:R1:W-:Y:S04]  /*0480*/  STG.E desc[UR6][R2.64+0x100], R7 ;  /* 0x0001000702007986 */ /* 0x0003e8000c101906 */
[----:B------:R1:W-:Y:S04]  /*0490*/  STG.E desc[UR6][R2.64+0x180], R7 ;  /* 0x0001800702007986 */ /* 0x0003e8000c101906 */
[----:B------:R1:W-:Y:S04]  /*04a0*/  STG.E desc[UR6][R2.64+0x200], R7 ;  /* 0x0002000702007986 */ /* 0x0003e8000c101906 */
[----:B------:R1:W-:Y:S04]  /*04b0*/  STG.E desc[UR6][R2.64+0x280], R7 ;  /* 0x0002800702007986 */ /* 0x0003e8000c101906 */
[----:B------:R1:W-:Y:S04]  /*04c0*/  STG.E desc[UR6][R2.64+0x300], R7 ;  /* 0x0003000702007986 */ /* 0x0003e8000c101906 */
[----:B------:R1:W-:Y:S02]  /*04d0*/  STG.E desc[UR6][R2.64+0x380], R7 ;  /* 0x0003800702007986 */ /* 0x0003e4000c101906 */
.L_x_27:
[----:B------:R-:W-:Y:S05]  /*04e0*/  BSYNC.RECONVERGENT B0 ;  /* 0x0000000000007941 */ /* 0x000fea0003800200 */
.L_x_26:
[----:B------:R-:W-:Y:S05]  /*04f0*/  @!P1 EXIT ;  /* 0x000000000000994d */ /* 0x000fea0003800000 */
[----:B------:R-:W-:Y:S02]  /*0500*/  ISETP.GE.U32.AND P0, PT, R0, 0x4, PT ;  /* 0x000000040000780c */ /* 0x000fe40003f06070 */
[----:B------:R-:W-:-:S04]  /*0510*/  LOP3.LUT R0, R8, 0x3, RZ, 0xc0, !PT ;  /* 0x0000000308007812 */ /* 0x000fc800078ec0ff */
[----:B------:R-:W-:-:S07]  /*0520*/  ISETP.NE.AND P1, PT, R0, RZ, PT ;  /* 0x000000ff0000720c */ /* 0x000fce0003f25270 */
[----:B------:R-:W-:-:S04]  /*0530*/  @P0 IMAD.WIDE.U32 R4, R15, 0x4, R4 ;  /* 0x000000040f040825 */ /* 0x000fc800078e0004 */
[----:B01----:R-:W-:-:S05]  /*0540*/  @P0 IMAD.MOV.U32 R3, RZ, RZ, 0x7fffffff ;  /* 0x7fffffffff030424 */ /* 0x003fca00078e00ff */
[----:B------:R0:W-:Y:S04]  /*0550*/  @P0 STG.E desc[UR6][R4.64], R3 ;  /* 0x0000000304000986 */ /* 0x0001e8000c101906 */
[----:B------:R0:W-:Y:S04]  /*0560*/  @P0 STG.E desc[UR6][R4.64+0x80], R3 ;  /* 0x0000800304000986 */ /* 0x0001e8000c101906 */
[----:B------:R0:W-:Y:S04]  /*0570*/  @P0 STG.E desc[UR6][R4.64+0x100], R3 ;  /* 0x0001000304000986 */ /* 0x0001e8000c101906 */
[----:B------:R0:W-:Y:S01]  /*0580*/  @P0 STG.E desc[UR6][R4.64+0x180], R3 ;  /* 0x0001800304000986 */ /* 0x0001e2000c101906 */
[----:B------:R-:W-:Y:S05]  /*0590*/  @!P1 EXIT ;  /* 0x000000000000994d */ /* 0x000fea0003800000 */
[----:B------:R-:W0:Y:S01]  /*05a0*/  LDCU.64 UR4, c[0x0][0x3c0] ;  /* 0x00007800ff0477ac */ /* 0x000e220008000a00 */
[----:B------:R-:W-:Y:S01]  /*05b0*/  @P0 IADD3 R15, PT, PT, R15, 0x80, RZ ;  /* 0x000000800f0f0810 */ /* 0x000fe20007ffe0ff */
[----:B------:R-:W-:Y:S01]  /*05c0*/  IMAD.MOV R0, RZ, RZ, -R0 ;  /* 0x000000ffff007224 */ /* 0x000fe200078e0a00 */
[----:B------:R-:W-:-:S03]  /*05d0*/  MOV R7, 0x7fffffff ;  /* 0x7fffffff00077802 */ /* 0x000fc60000000f00 */
[----:B------:R-:W-:-:S03]  /*05e0*/  IMAD.WIDE.U32 R16, R15, 0x4, R16 ;  /* 0x000000040f107825 */ /* 0x000fc600078e0010 */
[----:B0-----:R-:W-:-:S04]  /*05f0*/  IADD3 R4, P0, PT, R16, UR4, RZ ;  /* 0x0000000410047c10 */ /* 0x001fc8000ff1e0ff */
[----:B------:R-:W-:-:S09]  /*0600*/  IADD3.X R5, PT, PT, R17, UR5, RZ, P0, !PT ;  /* 0x0000000511057c10 */ /* 0x000fd200087fe4ff */
.L_x_28:
[----:B------:R-:W-:Y:S01]  /*0610*/  IMAD.MOV.U32 R2, RZ, RZ, R4 ;  /* 0x000000ffff027224 */ /* 0x000fe200078e0004 */
[----:B------:R-:W-:Y:S01]  /*0620*/  MOV R3, R5 ;  /* 0x0000000500037202 */ /* 0x000fe20000000f00 */
[----:B------:R-:W-:Y:S01]  /*0630*/  VIADD R0, R0, 0x1 ;  /* 0x0000000100007836 */ /* 0x000fe20000000000 */
[----:B------:R-:W-:-:S03]  /*0640*/  IADD3 R4, P1, PT, R4, 0x80, RZ ;  /* 0x0000008004047810 */ /* 0x000fc60007f3e0ff */
[----:B------:R0:W-:Y:S01]  /*0650*/  STG.E desc[UR6][R2.64], R7 ;  /* 0x0000000702007986 */ /* 0x0001e2000c101906 */
[----:B------:R-:W-:Y:S02]  /*0660*/  ISETP.NE.AND P0, PT, R0, RZ, PT ;  /* 0x000000ff0000720c */ /* 0x000fe40003f05270 */
[----:B------:R-:W-:-:S11]  /*0670*/  IADD3.X R5, PT, PT, RZ, R5, RZ, P1, !PT ;  /* 0x00000005ff057210 */ /* 0x000fd60000ffe4ff */
[----:B0-----:R-:W-:Y:S05]  /*0680*/  @P0 BRA `(.L_x_28) ;  /* 0xfffffffc00e00947 */ /* 0x001fea000383ffff */
[----:B------:R-:W-:Y:S05]  /*0690*/  EXIT ;  /* 0x000000000000794d */ /* 0x000fea0003800000 */
.L_x_22:
[----:B------:R-:W-:Y:S01]  /*06a0*/  VIADD R3, R19, 0x2 ;  /* 0x0000000213037836 */ /* 0x000fe20000000000 */
[----:B------:R-:W-:Y:S04]  /*06b0*/  BSSY.RECONVERGENT B0, `(.L_x_29) ;  /* 0x0000059000007945 */ /* 0x000fe80003800200 */
[----:B------:R-:W-:-:S04]  /*06c0*/  VIMNMX.U32 R2, PT, PT, R3, R12, PT ;  /* 0x0000000c03027248 */ /* 0x000fc80003fe0000 */
[----:B------:R-:W-:-:S13]  /*06d0*/  ISETP.GE.U32.AND P0, PT, R15, R2, PT ;  /* 0x000000020f00720c */ /* 0x000fda0003f06070 */
[----:B------:R-:W-:Y:S05]  /*06e0*/  @P0 BRA `(.L_x_30) ;  /* 0x0000000400540947 */ /* 0x000fea0003800000 */
[----:B------:R-:W-:Y:S01]  /*06f0*/  LOP3.LUT R7, RZ, R15, RZ, 0x33, !PT ;  /* 0x0000000fff077212 */ /* 0x000fe200078e33ff */
[----:B------:R-:W-:Y:S01]  /*0700*/  BSSY.RECONVERGENT B1, `(.L_x_31) ;  /* 0x0000028000017945 */ /* 0x000fe20003800200 */
[----:B------:R-:W-:Y:S02]  /*0710*/  IMAD.MOV.U32 R9, RZ, RZ, R15 ;  /* 0x000000ffff097224 */ /* 0x000fe400078e000f */
[----:B------:R-:W-:-:S04]  /*0720*/  IADD3 R6, PT, PT, R7, R2, RZ ;  /* 0x0000000207067210 */ /* 0x000fc80007ffe0ff */
[C---:B------:R-:W-:Y:S02]  /*0730*/  ISETP.GE.U32.AND P1, PT, R6.reuse, 0x1e0, PT ;  /* 0x000001e00600780c */ /* 0x040fe40003f26070 */
[----:B------:R-:W-:-:S04]  /*0740*/  LEA.HI R2, R6, 0x1, RZ, 0x1b ;  /* 0x0000000106027811 */ /* 0x000fc800078fd8ff */
[----:B------:R-:W-:-:S04]  /*0750*/  LOP3.LUT R14, R2, 0xf, RZ, 0xc0, !PT ;  /* 0x0000000f020e7812 */ /* 0x000fc800078ec0ff */
[----:B------:R-:W-:-:S03]  /*0760*/  ISETP.NE.AND P0, PT, R14, RZ, PT ;  /* 0x000000ff0e00720c */ /* 0x000fc60003f05270 */
[----:B------:R-:W-:Y:S10]  /*0770*/  @!P1 BRA `(.L_x_32) ;  /* 0x0000000000809947 */ /* 0x000ff40003800000 */
[----:B------:R-:W-:Y:S01]  /*0780*/  IMAD.WIDE.U32 R6, R15, 0x4, R16 ;  /* 0x000000040f067825 */ /* 0x000fe200078e0010 */
[----:B------:R-:W-:-:S03]  /*0790*/  MOV R9, R15 ;  /* 0x0000000f00097202 */ /* 0x000fc60000000f00 */
[----:B------:R-:W-:Y:S01]  /*07a0*/  IMAD.MOV.U32 R13, RZ, RZ, 0x7fffffff ;  /* 0x7fffffffff0d7424 */ /* 0x000fe200078e00ff */
[----:B------:R-:W-:Y:S02]  /*07b0*/  IADD3 R10, P1, PT, R6, UR8, RZ ;  /* 0x00000008060a7c10 */ /* 0x000fe4000ff3e0ff */
[----:B------:R-:W-:Y:S02]  /*07c0*/  LOP3.LUT R6, R2, 0xffffff0, RZ, 0xc0, !PT ;  /* 0x0ffffff002067812 */ /* 0x000fe400078ec0ff */
[----:B------:R-:W-:Y:S02]  /*07d0*/  IADD3 R10, P2, PT, R10, 0x400, RZ ;  /* 0x000004000a0a7810 */ /* 0x000fe40007f5e0ff */
[----:B------:R-:W-:Y:S02]  /*07e0*/  IADD3 R8, PT, PT, -R6, RZ, RZ ;  /* 0x000000ff06087210 */ /* 0x000fe40007ffe1ff */
[----:B------:R-:W-:-:S09]  /*07f0*/  IADD3.X R11, PT, PT, RZ, UR9, R7, P2, P1 ;  /* 0x00000009ff0b7c10 */ /* 0x000fd200097e2407 */
.L_x_33:
[----:B0-----:R-:W-:Y:S01]  /*0800*/  IMAD.MOV.U32 R6, RZ, RZ, R10 ;  /* 0x000000ffff067224 */ /* 0x001fe200078e000a */
[----:B------:R-:W-:Y:S01]  /*0810*/  MOV R7, R11 ;  /* 0x0000000b00077202 */ /* 0x000fe20000000f00 */
[----:B------:R-:W-:Y:S02]  /*0820*/  VIADD R8, R8, 0x10 ;  /* 0x0000001008087836 */ /* 0x000fe40000000000 */
[----:B------:R-:W-:Y:S01]  /*0830*/  VIADD R9, R9, 0x200 ;  /* 0x0000020009097836 */ /* 0x000fe20000000000 */
[----:B------:R-:W-:Y:S01]  /*0840*/  IADD3 R10, P2, PT, R6, 0x800, RZ ;  /* 0x00000800060a7810 */ /* 0x000fe20007f5e0ff */
[----:B------:R0:W-:Y:S01]  /*0850*/  STG.E desc[UR6][R6.64+-0x400], R13 ;  /* 0xfffc000d06007986 */ /* 0x0001e2000c101906 */
[----:B------:R-:W-:Y:S02]  /*0860*/  ISETP.NE.AND P1, PT, R8, RZ, PT ;  /* 0x000000ff0800720c */ /* 0x000fe40003f25270 */
[----:B------:R-:W-:Y:S01]  /*0870*/  IADD3.X R11, PT, PT, RZ, R7, RZ, P2, !PT ;  /* 0x00000007ff0b7210 */ /* 0x000fe200017fe4ff */
        /* <DEDUP_REMOVED lines=16> */
.L_x_32:
[----:B------:R-:W-:Y:S05]  /*0980*/  BSYNC.RECONVERGENT B1 ;  /* 0x0000000000017941 */ /* 0x000fea0003800200 */
.L_x_31:
[----:B------:R-:W-:Y:S05]  /*0990*/  @!P0 BRA `(.L_x_30) ;  /* 0x0000000000a88947 */ /* 0x000fea0003800000 */
[----:B------:R-:W-:Y:S01]  /*09a0*/  ISETP.GE.U32.AND P0, PT, R14, 0x8, PT ;  /* 0x000000080e00780c */ /* 0x000fe20003f06070 */
[----:B------:R-:W-:Y:S01]  /*09b0*/  BSSY.RECONVERGENT B1, `(.L_x_34) ;  /* 0x000000f000017945 */ /* 0x000fe20003800200 */
[----:B------:R-:W-:-:S04]  /*09c0*/  LOP3.LUT R8, R2, 0x7, RZ, 0xc0, !PT ;  /* 0x0000000702087812 */ /* 0x000fc800078ec0ff */
[----:B------:R-:W-:-:S07]  /*09d0*/  ISETP.NE.AND P1, PT, R8, RZ, PT ;  /* 0x000000ff0800720c */ /* 0x000fce0003f25270 */
[----:B------:R-:W-:Y:S06]  /*09e0*/  @!P0 BRA `(.L_x_35) ;  /* 0x00000000002c8947 */ /* 0x000fec0003800000 */
[----:B------:R-:W-:Y:S01]  /*09f0*/  MOV R11, 0x7fffffff ;  /* 0x7fffffff000b7802 */ /* 0x000fe20000000f00 */
[----:B0-----:R-:W-:-:S04]  /*0a00*/  IMAD.WIDE.U32 R6, R9, 0x4, R4 ;  /* 0x0000000409067825 */ /* 0x001fc800078e0004 */
[----:B------:R-:W-:Y:S01]  /*0a10*/  VIADD R9, R9, 0x100 ;  /* 0x0000010009097836 */ /* 0x000fe20000000000 */
        /* <DEDUP_REMOVED lines=8> */
.L_x_35:
[----:B------:R-:W-:Y:S05]  /*0aa0*/  BSYNC.RECONVERGENT B1 ;  /* 0x0000000000017941 */ /* 0x000fea0003800200 */
.L_x_34:
[----:B------:R-:W-:Y:S05]  /*0ab0*/  @!P1 BRA `(.L_x_30) ;  /* 0x0000000000609947 */ /* 0x000fea0003800000 */
[----:B------:R-:W-:Y:S02]  /*0ac0*/  ISETP.GE.U32.AND P0, PT, R8, 0x4, PT ;  /* 0x000000040800780c */ /* 0x000fe40003f06070 */
[----:B------:R-:W-:-:S04]  /*0ad0*/  LOP3.LUT R2, R2, 0x3, RZ, 0xc0, !PT ;  /* 0x0000000302027812 */ /* 0x000fc800078ec0ff */
[----:B------:R-:W-:-:S07]  /*0ae0*/  ISETP.NE.AND P1, PT, R2, RZ, PT ;  /* 0x000000ff0200720c */ /* 0x000fce0003f25270 */
[----:B------:R-:W-:Y:S01]  /*0af0*/  @P0 IMAD.WIDE.U32 R4, R9, 0x4, R4 ;  /* 0x0000000409040825 */ /* 0x000fe200078e0004 */
[----:B01----:R-:W-:-:S03]  /*0b00*/  @P0 MOV R7, 0x7fffffff ;  /* 0x7fffffff00070802 */ /* 0x003fc60000000f00 */
[----:B------:R-:W-:Y:S02]  /*0b10*/  @P0 VIADD R9, R9, 0x80 ;  /* 0x0000008009090836 */ /* 0x000fe40000000000 */
[----:B------:R2:W-:Y:S04]  /*0b20*/  @P0 STG.E desc[UR6][R4.64], R7 ;  /* 0x0000000704000986 */ /* 0x0005e8000c101906 */
[----:B------:R2:W-:Y:S04]  /*0b30*/  @P0 STG.E desc[UR6][R4.64+0x80], R7 ;  /* 0x0000800704000986 */ /* 0x0005e8000c101906 */
[----:B------:R2:W-:Y:S04]  /*0b40*/  @P0 STG.E desc[UR6][R4.64+0x100], R7 ;  /* 0x0001000704000986 */ /* 0x0005e8000c101906 */
[----:B------:R2:W-:Y:S01]  /*0b50*/  @P0 STG.E desc[UR6][R4.64+0x180], R7 ;  /* 0x0001800704000986 */ /* 0x0005e2000c101906 */
[----:B------:R-:W-:Y:S05]  /*0b60*/  @!P1 BRA `(.L_x_30) ;  /* 0x0000000000349947 */ /* 0x000fea0003800000 */
[----:B--2---:R-:W-:Y:S01]  /*0b70*/  IMAD.WIDE.U32 R4, R9, 0x4, R16 ;  /* 0x0000000409047825 */ /* 0x004fe200078e0010 */
[----:B------:R-:W-:-:S03]  /*0b80*/  IADD3 R2, PT, PT, -R2, RZ, RZ ;  /* 0x000000ff02027210 */ /* 0x000fc60007ffe1ff */
[----:B------:R-:W-:Y:S01]  /*0b90*/  IMAD.MOV.U32 R9, RZ, RZ, 0x7fffffff ;  /* 0x7fffffffff097424 */ /* 0x000fe200078e00ff */
[----:B------:R-:W-:-:S04]  /*0ba0*/  IADD3 R6, P0, PT, R4, UR8, RZ ;  /* 0x0000000804067c10 */ /* 0x000fc8000ff1e0ff */
[----:B------:R-:W-:-:S09]  /*0bb0*/  IADD3.X R7, PT, PT, R5, UR9, RZ, P0, !PT ;  /* 0x0000000905077c10 */ /* 0x000fd200087fe4ff */
.L_x_36:
[----:B------:R-:W-:Y:S01]  /*0bc0*/  MOV R4, R6 ;  /* 0x0000000600047202 */ /* 0x000fe20000000f00 */
[----:B------:R-:W-:Y:S01]  /*0bd0*/  IMAD.MOV.U32 R5, RZ, RZ, R7 ;  /* 0x000000ffff057224 */ /* 0x000fe200078e0007 */
[----:B------:R-:W-:Y:S02]  /*0be0*/  IADD3 R2, PT, PT, R2, 0x1, RZ ;  /* 0x0000000102027810 */ /* 0x000fe40007ffe0ff */
[----:B------:R-:W-:Y:S02]  /*0bf0*/  IADD3 R6, P1, PT, R6, 0x80, RZ ;  /* 0x0000008006067810 */ /* 0x000fe40007f3e0ff */
[----:B------:R3:W-:Y:S01]  /*0c00*/  STG.E desc[UR6][R4.64], R9 ;  /* 0x0000000904007986 */ /* 0x0007e2000c101906 */
[----:B------:R-:W-:Y:S02]  /*0c10*/  ISETP.NE.AND P0, PT, R2, RZ, PT ;  /* 0x000000ff0200720c */ /* 0x000fe40003f05270 */
[----:B------:R-:W-:-:S11]  /*0c20*/  IADD3.X R7, PT, PT, RZ, R7, RZ, P1, !PT ;  /* 0x00000007ff077210 */ /* 0x000fd60000ffe4ff */
[----:B---3--:R-:W-:Y:S05]  /*0c30*/  @P0 BRA `(.L_x_36) ;  /* 0xfffffffc00e00947 */ /* 0x008fea000383ffff */
.L_x_30:
[----:B------:R-:W-:Y:S05]  /*0c40*/  BSYNC.RECONVERGENT B0 ;  /* 0x0000000000007941 */ /* 0x000fea0003800200 */
.L_x_29:
[----:B--2---:R-:W-:-:S05]  /*0c50*/  VIADD R5, R19, 0x1 ;  /* 0x0000000113057836 */ /* 0x004fca0000000000 */
[----:B------:R-:W-:-:S13]  /*0c60*/  ISETP.GE.U32.AND P0, PT, R5, R12, PT ;  /* 0x0000000c0500720c */ /* 0x000fda0003f06070 */
[----:B------:R-:W-:Y:S05]  /*0c70*/  @P0 EXIT ;  /* 0x000000000000094d */ /* 0x000fea0003800000 */
[----:B------:R-:W-:Y:S01]  /*0c80*/  ISETP.NE.AND P0, PT, R15, RZ, PT ;  /* 0x000000ff0f00720c */ /* 0x000fe20003f05270 */
[----:B0-----:R-:W-:Y:S01]  /*0c90*/  HFMA2 R13, -RZ, RZ, 0, 0 ;  /* 0x00000000ff0d7431 */ /* 0x001fe200000001ff */
[----:B-1----:R-:W-:Y:S01]  /*0ca0*/  MOV R11, RZ ;  /* 0x000000ff000b7202 */ /* 0x002fe20000000f00 */
[----:B------:R-:W0:Y:S08]  /*0cb0*/  LDC.64 R20, c[0x0][0x390] ;  /* 0x0000e400ff147b82 */ /* 0x000e300000000a00 */
[----:B------:R-:W1:Y:S08]  /*0cc0*/  LDC.64 R22, c[0x0][0x398] ;  /* 0x0000e600ff167b82 */ /* 0x000e700000000a00 */
[----:B------:R-:W2:Y:S08]  /*0cd0*/  @!P0 LDC.64 R4, c[0x0][0x380] ;  /* 0x0000e000ff048b82 */ /* 0x000eb00000000a00 */
[----:B------:R-:W3:Y:S01]  /*0ce0*/  LDC.64 R24, c[0x0][0x3a0] ;  /* 0x0000e800ff187b82 */ /* 0x000ee20000000a00 */
[----:B--2---:R-:W-:-:S05]  /*0cf0*/  @!P0 IMAD.WIDE.U32 R4, R19, 0x4, R4 ;  /* 0x0000000413048825 */ /* 0x004fca00078e0004 */
[----:B------:R-:W2:Y:S04]  /*0d00*/  @!P0 LDG.E.CONSTANT R13, desc[UR6][R4.64] ;  /* 0x00000006040d8981 */ /* 0x000ea8000c1e9900 */
[----:B------:R-:W4:Y:S01]  /*0d10*/  @!P0 LDG.E.CONSTANT R11, desc[UR6][R4.64+0x4] ;  /* 0x00000406040b8981 */ /* 0x000f22000c1e9900 */
[----:B------:R-:W-:Y:S01]  /*0d20*/  ISETP.GE.U32.AND P0, PT, R3, R12, PT ;  /* 0x0000000c0300720c */ /* 0x000fe20003f06070 */
[----:B0-----:R-:W-:-:S04]  /*0d30*/  IMAD.WIDE.U32 R20, R0, 0x4, R20 ;  /* 0x0000000400147825 */ /* 0x001fc800078e0014 */
[----:B-1----:R-:W-:-:S04]  /*0d40*/  IMAD.WIDE.U32 R22, R0, 0x4, R22 ;  /* 0x0000000400167825 */ /* 0x002fc800078e0016 */
[----:B---3--:R-:W-:Y:S01]  /*0d50*/  IMAD.WIDE.U32 R24, R0, 0x4, R24 ;  /* 0x0000000400187825 */ /* 0x008fe200078e0018 */
[----:B--2---:R-:W0:Y:S04]  /*0d60*/  SHFL.IDX PT, R13, R13, RZ, 0x1f ;  /* 0x00001fff0d0d7589 */ /* 0x004e2800000e0000 */
[----:B----4-:R-:W1:Y:S01]  /*0d70*/  SHFL.IDX PT, R11, R11, RZ, 0x1f ;  /* 0x00001fff0b0b7589 */ /* 0x010e6200000e0000 */
[----:B------:R-:W-:Y:S05]  /*0d80*/  @P0 EXIT ;  /* 0x000000000000094d */ /* 0x000fea0003800000 */
[----:B------:R2:W5:Y:S01]  /*0d90*/  LDG.E.CONSTANT R10, desc[UR6][R20.64] ;  /* 0x00000006140a7981 */ /* 0x000562000c1e9900 */
[----:B------:R-:W3:Y:S03]  /*0da0*/  LDC.64 R2, c[0x0][0x380] ;  /* 0x0000e000ff027b82 */ /* 0x000ee60000000a00 */
[----:B------:R2:W5:Y:S04]  /*0db0*/  LDG.E.CONSTANT R9, desc[UR6][R22.64] ;  /* 0x0000000616097981 */ /* 0x000568000c1e9900 */
[----:B------:R2:W5:Y:S01]  /*0dc0*/  LDG.E.CONSTANT R8, desc[UR6][R24.64] ;  /* 0x0000000618087981 */ /* 0x000562000c1e9900 */
[----:B------:R-:W4:Y:S01]  /*0dd0*/  LDC.64 R4, c[0x0][0x3a8] ;  /* 0x0000ea00ff047b82 */ /* 0x000f220000000a00 */
[----:B------:R-:W-:Y:S01]  /*0de0*/  IMAD.IADD R7, R15, 0x1, R19 ;  /* 0x000000010f077824 */ /* 0x000fe200078e0213 */
[----:B------:R-:W-:Y:S01]  /*0df0*/  IADD3 R12, PT, PT, R12, -R19, RZ ;  /* 0x800000130c0c7210 */ /* 0x000fe20007ffe0ff */
[----:B------:R-:W0:Y:S03]  /*0e00*/  LDCU UR10, c[0x0][0x3b0] ;  /* 0x00007600ff0a77ac */ /* 0x000e260008000800 */
[----:B------:R-:W-:-:S05]  /*0e10*/  IADD3 R27, PT, PT, R7, 0x2, RZ ;  /* 0x00000002071b7810 */ /* 0x000fca0007ffe0ff */
[----:B------:R-:W-:-:S04]  /*0e20*/  IMAD.WIDE.U32 R16, R27, 0x4, R16 ;  /* 0x000000041b107825 */ /* 0x000fc800078e0010 */
[----:B---3--:R-:W-:Y:S01]  /*0e30*/  IMAD.WIDE.U32 R2, R27, 0x4, R2 ;  /* 0x000000041b027825 */ /* 0x008fe200078e0002 */
[----:B------:R-:W-:-:S03]  /*0e40*/  IADD3 R6, P0, PT, R16, UR8, RZ ;  /* 0x0000000810067c10 */ /* 0x000fc6000ff1e0ff */
[----:B------:R-:W-:Y:S01]  /*0e50*/  IMAD.MOV.U32 R14, RZ, RZ, R2 ;  /* 0x000000ffff0e7224 */ /* 0x000fe200078e0002 */
[----:B------:R-:W-:Y:S02]  /*0e60*/  IADD3.X R17, PT, PT, R17, UR9, RZ, P0, !PT ;  /* 0x0000000911117c10 */ /* 0x000fe400087fe4ff */
[----:B------:R-:W-:Y:S01]  /*0e70*/  MOV R19, R3 ;  /* 0x0000000300137202 */ /* 0x000fe20000000f00 */
[----:B0-2-4-:R-:W-:-:S07]  /*0e80*/  IMAD.WIDE.U32 R4, R27, 0x4, R4 ;  /* 0x000000041b047825 */ /* 0x015fce00078e0004 */
.L_x_47:
[----:B0-----:R-:W-:-:S04]  /*0e90*/  IADD3 R0, PT, PT, R7, 0x2, RZ ;  /* 0x0000000207007810 */ /* 0x001fc80007ffe0ff */
[----:B------:R-:W-:-:S13]  /*0ea0*/  ISETP.GE.AND P0, PT, R0, UR10, PT ;  /* 0x0000000a00007c0c */ /* 0x000fda000bf06270 */
[----:B------:R-:W-:Y:S01]  /*0eb0*/  @!P0 MOV R3, R5 ;  /* 0x0000000500038202 */ /* 0x000fe20000000f00 */
[----:B------:R-:W-:-:S05]  /*0ec0*/  @!P0 IMAD.MOV.U32 R2, RZ, RZ, R4 ;  /* 0x000000ffff028224 */ /* 0x000fca00078e0004 */
[----:B------:R0:W2:Y:S01]  /*0ed0*/  @!P0 LDG.E.CONSTANT R3, desc[UR6][R2.64] ;  /* 0x0000000602038981 */ /* 0x0000a2000c1e9900 */
[C---:B------:R-:W-:Y:S01]  /*0ee0*/  ISETP.NE.AND P1, PT, R15.reuse, RZ, PT ;  /* 0x000000ff0f00720c */ /* 0x040fe20003f25270 */
[----:B------:R-:W-:Y:S02]  /*0ef0*/  HFMA2 R0, -RZ, RZ, 0, 0 ;  /* 0x00000000ff007431 */ /* 0x000fe400000001ff */
[----:B------:R-:W-:Y:S02]  /*0f00*/  IMAD.MOV.U32 R20, RZ, RZ, 0x3f800000 ;  /* 0x3f800000ff147424 */ /* 0x000fe400078e00ff */
[----:B------:R-:W-:Y:S01]  /*0f10*/  HFMA2 R18, -RZ, RZ, 0, 0 ;  /* 0x00000000ff127431 */ /* 0x000fe200000001ff */
[----:B------:R-:W-:Y:S01]  /*0f20*/  MOV R23, RZ ;  /* 0x000000ff00177202 */ /* 0x000fe20000000f00 */
[----:B------:R-:W-:Y:S01]  /*0f30*/  IMAD.MOV.U32 R21, RZ, RZ, 0x3f800000 ;  /* 0x3f800000ff157424 */ /* 0x000fe200078e00ff */
[----:B-----5:R-:W-:Y:S01]  /*0f40*/  @!P0 MOV R20, R9 ;  /* 0x0000000900148202 */ /* 0x020fe20000000f00 */
[----:B------:R-:W-:Y:S01]  /*0f50*/  BSSY.RECONVERGENT B0, `(.L_x_37) ;  /* 0x000001b000007945 */ /* 0x000fe20003800200 */
[----:B------:R-:W-:Y:S01]  /*0f60*/  @!P0 MOV R23, R8 ;  /* 0x0000000800178202 */ /* 0x000fe20000000f00 */
[----:B------:R-:W-:Y:S01]  /*0f70*/  @!P0 IMAD.MOV.U32 R18, RZ, RZ, 0x3f800000 ;  /* 0x3f800000ff128424 */ /* 0x000fe200078e00ff */
[----:B------:R-:W-:Y:S01]  /*0f80*/  @!P0 MOV R21, RZ ;  /* 0x000000ff00158202 */ /* 0x000fe20000000f00 */
[----:B------:R3:W4:Y:S01]  /*0f90*/  SHFL.UP PT, R27, R20, 0x1, RZ ;  /* 0x04200000141b7989 */ /* 0x00072200000e00ff */
[----:B------:R-:W-:Y:S01]  /*0fa0*/  HFMA2 R16, -RZ, RZ, 0, 0 ;  /* 0x00000000ff107431 */ /* 0x000fe200000001ff */
[----:B------:R-:W-:-:S02]  /*0fb0*/  ISETP.GE.U32.AND P2, PT, R15, 0x2, PT ;  /* 0x000000020f00780c */ /* 0x000fc40003f46070 */
[----:B------:R3:W1:Y:S04]  /*0fc0*/  SHFL.UP PT, R25, R23, 0x1, RZ ;  /* 0x0420000017197989 */ /* 0x00066800000e00ff */
[----:B------:R3:W1:Y:S04]  /*0fd0*/  SHFL.UP PT, R24, R18, 0x1, RZ ;  /* 0x0420000012187989 */ /* 0x00066800000e00ff */
[----:B0-----:R3:W0:Y:S01]  /*0fe0*/  SHFL.UP PT, R2, R21, 0x1, RZ ;  /* 0x0420000015027989 */ /* 0x00162200000e00ff */
[----:B--2---:R-:W-:-:S05]  /*0ff0*/  @!P0 FMUL R0, R10, R3 ;  /* 0x000000030a008220 */ /* 0x004fca0000400000 */
[----:B------:R3:W2:Y:S01]  /*1000*/  SHFL.UP PT, R3, R0, 0x1, RZ ;  /* 0x0420000000037989 */ /* 0x0006a200000e00ff */
[----:B01--4-:R-:W-:Y:S05]  /*1010*/  @!P1 BRA `(.L_x_38) ;  /* 0x0000000000389947 */ /* 0x013fea0003800000 */
[----:B------:R-:W-:Y:S01]  /*1020*/  FFMA R29, RZ, R23, R0 ;  /* 0x00000017ff1d7223 */ /* 0x000fe20000000000 */
[C---:B------:R-:W-:Y:S01]  /*1030*/  FMUL R16, R23.reuse, R2 ;  /* 0x0000000217107220 */ /* 0x040fe20000400000 */
[----:B------:R-:W-:Y:S01]  /*1040*/  FMUL R22, R23, R24 ;  /* 0x0000001817167220 */ /* 0x000fe20000400000 */
[C---:B------:R-:W-:Y:S01]  /*1050*/  FMUL R2, R21.reuse, R2 ;  /* 0x0000000215027220 */ /* 0x040fe20000400000 */
[C---:B--23--:R-:W-:Y:S01]  /*1060*/  FFMA R0, R20.reuse, R3, R29 ;  /* 0x0000000314007223 */ /* 0x04cfe2000000001d */
[----:B------:R-:W-:Y:S01]  /*1070*/  FMUL R29, R21, R24 ;  /* 0x00000018151d7220 */ /* 0x000fe20000400000 */
[C---:B------:R-:W-:Y:S01]  /*1080*/  FFMA R23, R20.reuse, R25, R16 ;  /* 0x0000001914177223 */ /* 0x040fe20000000010 */
[----:B------:R-:W-:Y:S01]  /*1090*/  FFMA R16, RZ, R21, RZ ;  /* 0x00000015ff107223 */ /* 0x000fe200000000ff */
[-C--:B------:R-:W-:Y:S01]  /*10a0*/  FFMA R22, R20, R27.reuse, R22 ;  /* 0x0000001b14167223 */ /* 0x080fe20000000016 */
[C---:B------:R-:W-:Y:S01]  /*10b0*/  FFMA R29, R18.reuse, R27, R29 ;  /* 0x0000001b121d7223 */ /* 0x040fe2000000001d */
[C---:B------:R-:W-:Y:S01]  /*10c0*/  FFMA R21, R18.reuse, R25, R2 ;  /* 0x0000001912157223 */ /* 0x040fe20000000002 */
[----:B------:R-:W-:Y:S01]  /*10d0*/  FFMA R16, R18, R3, R16 ;  /* 0x0000000312107223 */ /* 0x000fe20000000010 */
[----:B------:R-:W-:-:S02]  /*10e0*/  IMAD.MOV.U32 R20, RZ, RZ, R22 ;  /* 0x000000ffff147224 */ /* 0x000fc400078e0016 */
[----:B------:R-:W-:-:S07]  /*10f0*/  MOV R18, R29 ;  /* 0x0000001d00127202 */ /* 0x000fce0000000f00 */
.L_x_38:
[----:B------:R-:W-:Y:S05]  /*1100*/  BSYNC.RECONVERGENT B0 ;  /* 0x0000000000007941 */ /* 0x000fea0003800200 */
.L_x_37:
[----:B------:R0:W1:Y:S01]  /*1110*/  SHFL.UP PT, R27, R20, 0x2, RZ ;  /* 0x04400000141b7989 */ /* 0x00006200000e00ff */
[----:B------:R-:W-:Y:S03]  /*1120*/  BSSY.RECONVERGENT B0, `(.L_x_39) ;  /* 0x0000015000007945 */ /* 0x000fe60003800200 */
[----:B------:R0:W4:Y:S04]  /*1130*/  SHFL.UP PT, R25, R23, 0x2, RZ ;  /* 0x0440000017197989 */ /* 0x00012800000e00ff */
[----:B------:R0:W0:Y:S04]  /*1140*/  SHFL.UP PT, R24, R18, 0x2, RZ ;  /* 0x0440000012187989 */ /* 0x00002800000e00ff */
[----:B------:R0:W0:Y:S04]  /*1150*/  SHFL.UP PT, R2, R21, 0x2, RZ ;  /* 0x0440000015027989 */ /* 0x00002800000e00ff */
[----:B--2---:R2:W0:Y:S04]  /*1160*/  SHFL.UP PT, R3, R0, 0x2, RZ ;  /* 0x0440000000037989 */ /* 0x00442800000e00ff */
[----:B------:R2:W0:Y:S01]  /*1170*/  SHFL.UP PT, R22, R16, 0x2, RZ ;  /* 0x0440000010167989 */ /* 0x00042200000e00ff */
[----:B------:R-:W-:Y:S05]  /*1180*/  @!P2 BRA `(.L_x_40) ;  /* 0x000000000038a947 */ /* 0x000fea0003800000 */
[-C--:B0-23--:R-:W-:Y:S01]  /*1190*/  FFMA R0, R23, R22.reuse, R0 ;  /* 0x0000001617007223 */ /* 0x08dfe20000000000 */
[----:B------:R-:W-:Y:S01]  /*11a0*/  FFMA R16, R21, R22, R16 ;  /* 0x0000001615107223 */ /* 0x000fe20000000010 */
[-C--:B------:R-:W-:Y:S01]  /*11b0*/  FMUL R22, R23, R24.reuse ;  /* 0x0000001817167220 */ /* 0x080fe20000400000 */
[----:B------:R-:W-:Y:S01]  /*11c0*/  FMUL R29, R21, R24 ;  /* 0x00000018151d7220 */ /* 0x000fe20000400000 */
[-C--:B------:R-:W-:Y:S01]  /*11d0*/  FMUL R24, R23, R2.reuse ;  /* 0x0000000217187220 */ /* 0x080fe20000400000 */
[----:B------:R-:W-:Y:S01]  /*11e0*/  FMUL R2, R21, R2 ;  /* 0x0000000215027220 */ /* 0x000fe20000400000 */
[-C--:B-1----:R-:W-:Y:S01]  /*11f0*/  FFMA R22, R20, R27.reuse, R22 ;  /* 0x0000001b14167223 */ /* 0x082fe20000000016 */
[----:B------:R-:W-:Y:S01]  /*1200*/  FFMA R29, R18, R27, R29 ;  /* 0x0000001b121d7223 */ /* 0x000fe2000000001d */
[C---:B------:R-:W-:Y:S01]  /*1210*/  FFMA R0, R20.reuse, R3, R0 ;  /* 0x0000000314007223 */ /* 0x040fe20000000000 */
[-C--:B----4-:R-:W-:Y:S01]  /*1220*/  FFMA R23, R20, R25.reuse, R24 ;  /* 0x0000001914177223 */ /* 0x090fe20000000018 */
[C---:B------:R-:W-:Y:S01]  /*1230*/  FFMA R21, R18.reuse, R25, R2 ;  /* 0x0000001912157223 */ /* 0x040fe20000000002 */
[----:B------:R-:W-:Y:S01]  /*1240*/  FFMA R16, R18, R3, R16 ;  /* 0x0000000312107223 */ /* 0x000fe20000000010 */
[----:B------:R-:W-:Y:S01]  /*1250*/  MOV R20, R22 ;  /* 0x0000001600147202 */ /* 0x000fe20000000f00 */
[----:B------:R-:W-:-:S07]  /*1260*/  IMAD.MOV.U32 R18, RZ, RZ, R29 ;  /* 0x000000ffff127224 */ /* 0x000fce00078e001d */
.L_x_40:
[----:B------:R-:W-:Y:S05]  /*1270*/  BSYNC.RECONVERGENT B0 ;  /* 0x0000000000007941 */ /* 0x000fea0003800200 */
.L_x_39:
[----:B------:R-:W-:Y:S01]  /*1280*/  ISETP.GE.U32.AND P1, PT, R15, 0x4, PT ;  /* 0x000000040f00780c */ /* 0x000fe20003f26070 */
[----:B-1----:R1:W1:Y:S01]  /*1290*/  SHFL.UP PT, R27, R20, 0x4, RZ ;  /* 0x04800000141b7989 */ /* 0x00226200000e00ff */
[----:B------:R-:W-:Y:S03]  /*12a0*/  BSSY.RECONVERGENT B0, `(.L_x_41) ;  /* 0x0000015000007945 */ /* 0x000fe60003800200 */
[----:B----4-:R4:W1:Y:S04]  /*12b0*/  SHFL.UP PT, R25, R23, 0x4, RZ ;  /* 0x0480000017197989 */ /* 0x01086800000e00ff */
[----:B0-----:R4:W0:Y:S04]  /*12c0*/  SHFL.UP PT, R24, R18, 0x4, RZ ;  /* 0x0480000012187989 */ /* 0x00182800000e00ff */
[----:B------:R4:W0:Y:S04]  /*12d0*/  SHFL.UP PT, R2, R21, 0x4, RZ ;  /* 0x0480000015027989 */ /* 0x00082800000e00ff */
[----:B------:R4:W0:Y:S04]  /*12e0*/  SHFL.UP PT, R3, R0, 0x4, RZ ;  /* 0x0480000000037989 */ /* 0x00082800000e00ff */
[----:B------:R4:W0:Y:S01]  /*12f0*/  SHFL.UP PT, R22, R16, 0x4, RZ ;  /* 0x0480000010167989 */ /* 0x00082200000e00ff */
[----:B------:R-:W-:Y:S05]  /*1300*/  @!P1 BRA `(.L_x_42) ;  /* 0x0000000000389947 */ /* 0x000fea0003800000 */
[-C--:B0-234-:R-:W-:Y:S01]  /*1310*/  FFMA R0, R23, R22.reuse, R0 ;  /* 0x0000001617007223 */ /* 0x09dfe20000000000 */
        /* <DEDUP_REMOVED lines=8> */
[-C--:B------:R-:W-:Y:S01]  /*13a0*/  FFMA R23, R20, R25.reuse, R24 ;  /* 0x0000001914177223 */ /* 0x080fe20000000018 */
[C---:B------:R-:W-:Y:S01]  /*13b0*/  FFMA R21, R18.reuse, R25, R2 ;  /* 0x0000001912157223 */ /* 0x040fe20000000002 */
[----:B------:R-:W-:Y:S01]  /*13c0*/  FFMA R16, R18, R3, R16 ;  /* 0x0000000312107223 */ /* 0x000fe20000000010 */
[----:B------:R-:W-:-:S02]  /*13d0*/  MOV R20, R22 ;  /* 0x0000001600147202 */ /* 0x000fc40000000f00 */
[----:B------:R-:W-:-:S07]  /*13e0*/  MOV R18, R29 ;  /* 0x0000001d00127202 */ /* 0x000fce0000000f00 */
.L_x_42:
[----:B------:R-:W-:Y:S05]  /*13f0*/  BSYNC.RECONVERGENT B0 ;  /* 0x0000000000007941 */ /* 0x000fea0003800200 */
.L_x_41:
[----:B------:R-:W-:Y:S01]  /*1400*/  ISETP.GE.U32.AND P1, PT, R15, 0x8, PT ;  /* 0x000000080f00780c */ /* 0x000fe20003f26070 */
[----:B-1----:R1:W1:Y:S01]  /*1410*/  SHFL.UP PT, R27, R20, 0x8, RZ ;  /* 0x05000000141b7989 */ /* 0x00226200000e00ff */
[----:B------:R-:W-:Y:S03]  /*1420*/  BSSY.RECONVERGENT B0, `(.L_x_43) ;  /* 0x0000015000007945 */ /* 0x000fe60003800200 */
[----:B------:R1:W1:Y:S04]  /*1430*/  SHFL.UP PT, R25, R23, 0x8, RZ ;  /* 0x0500000017197989 */ /* 0x00026800000e00ff */
[----:B0-----:R0:W0:Y:S04]  /*1440*/  SHFL.UP PT, R24, R18, 0x8, RZ ;  /* 0x0500000012187989 */ /* 0x00102800000e00ff */
[----:B------:R0:W0:Y:S04]  /*1450*/  SHFL.UP PT, R2, R21, 0x8, RZ ;  /* 0x0500000015027989 */ /* 0x00002800000e00ff */
[----:B------:R0:W0:Y:S04]  /*1460*/  SHFL.UP PT, R3, R0, 0x8, RZ ;  /* 0x0500000000037989 */ /* 0x00002800000e00ff */
[----:B------:R0:W0:Y:S01]  /*1470*/  SHFL.UP PT, R22, R16, 0x8, RZ ;  /* 0x0500000010167989 */ /* 0x00002200000e00ff */
[----:B------:R-:W-:Y:S05]  /*1480*/  @!P1 BRA `(.L_x_44) ;  /* 0x0000000000389947 */ /* 0x000fea0003800000 */
[-C--:B0-234-:R-:W-:Y:S01]  /*1490*/  FFMA R0, R23, R22.reuse, R0 ;  /* 0x0000001617007223 */ /* 0x09dfe20000000000 */
[C---:B------:R-:W-:Y:S01]  /*14a0*/  FFMA R16, R21.reuse, R22, R16 ;  /* 0x0000001615107223 */ /* 0x040fe20000000010 */
[-C--:B------:R-:W-:Y:S01]  /*14b0*/  FMUL R29, R21, R24.reuse ;  /* 0x00000018151d7220 */ /* 0x080fe20000400000 */
[C---:B------:R-:W-:Y:S01]  /*14c0*/  FMUL R22, R23.reuse, R24 ;  /* 0x0000001817167220 */ /* 0x040fe20000400000 */
[-C--:B------:R-:W-:Y:S01]  /*14d0*/  FMUL R24, R23, R2.reuse ;  /* 0x0000000217187220 */ /* 0x080fe20000400000 */
[----:B------:R-:W-:Y:S01]  /*14e0*/  FMUL R2, R21, R2 ;  /* 0x0000000215027220 */ /* 0x000fe20000400000 */
[-C--:B-1----:R-:W-:Y:S01]  /*14f0*/  FFMA R29, R18, R27.reuse, R29 ;  /* 0x0000001b121d7223 */ /* 0x082fe2000000001d */
[C---:B------:R-:W-:Y:S01]  /*1500*/  FFMA R22, R20.reuse, R27, R22 ;  /* 0x0000001b14167223 */ /* 0x040fe20000000016 */
[C---:B------:R-:W-:Y:S01]  /*1510*/  FFMA R0, R20.reuse, R3, R0 ;  /* 0x0000000314007223 */ /* 0x040fe20000000000 */
[-C--:B------:R-:W-:Y:S01]  /*1520*/  FFMA R23, R20, R25.reuse, R24 ;  /* 0x0000001914177223 */ /* 0x080fe20000000018 */
[C---:B------:R-:W-:Y:S01]  /*1530*/  FFMA R21, R18.reuse, R25, R2 ;  /* 0x0000001912157223 */ /* 0x040fe20000000002 */
[----:B------:R-:W-:Y:S01]  /*1540*/  FFMA R16, R18, R3, R16 ;  /* 0x0000000312107223 */ /* 0x000fe20000000010 */
[----:B------:R-:W-:Y:S01]  /*1550*/  IMAD.MOV.U32 R20, RZ, RZ, R22 ;  /* 0x000000ffff147224 */ /* 0x000fe200078e0016 */
[----:B------:R-:W-:-:S07]  /*1560*/  MOV R18, R29 ;  /* 0x0000001d00127202 */ /* 0x000fce0000000f00 */
.L_x_44:
[----:B------:R-:W-:Y:S05]  /*1570*/  BSYNC.RECONVERGENT B0 ;  /* 0x0000000000007941 */ /* 0x000fea0003800200 */
.L_x_43:
        /* <DEDUP_REMOVED lines=21> */
[----:B------:R-:W-:Y:S01]  /*16d0*/  MOV R20, R22 ;  /* 0x0000001600147202 */ /* 0x000fe20000000f00 */
[----:B------:R-:W-:-:S07]  /*16e0*/  IMAD.MOV.U32 R18, RZ, RZ, R29 ;  /* 0x000000ffff127224 */ /* 0x000fce00078e001d */
.L_x_46:
[----:B------:R-:W-:Y:S05]  /*16f0*/  BSYNC.RECONVERGENT B0 ;  /* 0x0000000000007941 */ /* 0x000fea0003800200 */
.L_x_45:
[----:B0-----:R-:W-:Y:S02]  /*1700*/  @!P0 MOV R2, R14 ;  /* 0x0000000e00028202 */ /* 0x001fe40000000f00 */
[----:B------:R-:W-:-:S05]  /*1710*/  @!P0 MOV R3, R19 ;  /* 0x0000001300038202 */ /* 0x000fca0000000f00 */
[----:B------:R0:W5:Y:S01]  /*1720*/  @!P0 LDG.E.CONSTANT R2, desc[UR6][R2.64] ;  /* 0x0000000602028981 */ /* 0x000162000c1e9900 */
[----:B-1----:R-:W-:Y:S02]  /*1730*/  IMAD.MOV.U32 R25, RZ, RZ, 0x2 ;  /* 0x00000002ff197424 */ /* 0x002fe400078e00ff */
[-C--:B---34-:R-:W-:Y:S01]  /*1740*/  FFMA R23, R23, R13.reuse, R0 ;  /* 0x0000000d17177223 */ /* 0x098fe20000000000 */
[----:B------:R-:W-:Y:S01]  /*1750*/  FFMA R13, R21, R13, R16 ;  /* 0x0000000d150d7223 */ /* 0x000fe20000000010 */
[----:B------:R-:W-:Y:S01]  /*1760*/  UIADD3 UR5, UPT, UPT, UR4, 0x20, URZ ;  /* 0x0000002004057890 */ /* 0x000fe2000fffe0ff */
[----:B------:R-:W-:Y:S01]  /*1770*/  IADD3 R4, P2, PT, R4, 0x80, RZ ;  /* 0x0000008004047810 */ /* 0x000fe20007f5e0ff */
[----:B------:R-:W-:Y:S01]  /*1780*/  FFMA R23, R20, R11, R23 ;  /* 0x0000000b14177223 */ /* 0x000fe20000000017 */
[----:B--2---:R-:W-:Y:S01]  /*1790*/  VIADDMNMX R0, R12, -R25, 0x20, PT ;  /* 0x000000200c007446 */ /* 0x004fe20003800919 */
[----:B------:R-:W-:Y:S01]  /*17a0*/  FFMA R13, R18, R11, R13 ;  /* 0x0000000b120d7223 */ /* 0x000fe2000000000d */
[----:B------:R-:W-:Y:S01]  /*17b0*/  UIADD3 UR4, UPT, UPT, UR4, 0x22, URZ ;  /* 0x0000002204047890 */ /* 0x000fe2000fffe0ff */
[----:B0-----:R-:W-:Y:S01]  /*17c0*/  @!P0 IMAD.MOV.U32 R3, RZ, RZ, R17 ;  /* 0x000000ffff038224 */ /* 0x001fe200078e0011 */
[----:B------:R-:W-:-:S02]  /*17d0*/  IADD3 R0, PT, PT, R0, -0x1, RZ ;  /* 0xffffffff00007810 */ /* 0x000fc40007ffe0ff */
[----:B------:R-:W-:Y:S01]  /*17e0*/  UISETP.GE.AND UP0, UPT, UR4, UR10, UPT ;  /* 0x0000000a0400728c */ /* 0x000fe2000bf06270 */
[----:B------:R-:W-:Y:S02]  /*17f0*/  IADD3 R14, P1, PT, R14, 0x80, RZ ;  /* 0x000000800e0e7810 */ /* 0x000fe40007f3e0ff */
[----:B------:R0:W2:Y:S01]  /*1800*/  SHFL.IDX PT, R11, R23, R0, 0x1f ;  /* 0x00001f00170b7589 */ /* 0x0000a200000e0000 */
[----:B------:R-:W-:Y:S01]  /*1810*/  IADD3 R7, PT, PT, R7, 0x20, RZ ;  /* 0x0000002007077810 */ /* 0x000fe20007ffe0ff */
[----:B------:R-:W-:Y:S01]  /*1820*/  UMOV UR4, UR5 ;  /* 0x0000000500047c82 */ /* 0x000fe20008000000 */
[----:B------:R-:W-:Y:S01]  /*1830*/  IADD3.X R5, PT, PT, RZ, R5, RZ, P2, !PT ;  /* 0x00000005ff057210 */ /* 0x000fe200017fe4ff */
[----:B------:R0:W3:Y:S01]  /*1840*/  SHFL.IDX PT, R13, R13, R0, 0x1f ;  /* 0x00001f000d0d7589 */ /* 0x0000e200000e0000 */
[----:B------:R-:W-:Y:S02]  /*1850*/  IADD3.X R19, PT, PT, RZ, R19, RZ, P1, !PT ;  /* 0x00000013ff137210 */ /* 0x000fe40000ffe4ff */
[----:B------:R-:W-:Y:S01]  /*1860*/  IADD3 R12, PT, PT, R12, -0x20, RZ ;  /* 0xffffffe00c0c7810 */ /* 0x000fe20007ffe0ff */
[----:B-----5:R-:W-:Y:S01]  /*1870*/  @!P0 FADD R21, -R23, R2 ;  /* 0x0000000217158221 */ /* 0x020fe20000000100 */
[----:B------:R-:W-:-:S05]  /*1880*/  @!P0 MOV R2, R6 ;  /* 0x0000000600028202 */ /* 0x000fca0000000f00 */
[----:B------:R0:W-:Y:S01]  /*1890*/  @!P0 STG.E desc[UR6][R2.64], R21 ;  /* 0x0000001502008986 */ /* 0x0001e2000c101906 */
[----:B------:R-:W-:-:S05]  /*18a0*/  IADD3 R6, P0, PT, R6, 0x80, RZ ;  /* 0x0000008006067810 */ /* 0x000fca0007f1e0ff */
[----:B------:R-:W-:Y:S01]  /*18b0*/  IMAD.X R17, RZ, RZ, R17, P0 ;  /* 0x000000ffff117224 */ /* 0x000fe200000e0611 */
[----:B--23--:R-:W-:Y:S07]  /*18c0*/  BRA.U !UP0, `(.L_x_47) ;  /* 0xfffffff508707547 */ /* 0x00cfee000b83ffff */
[----:B------:R-:W-:Y:S05]  /*18d0*/  EXIT ;  /* 0x000000000000794d */ /* 0x000fea0003800000 */
.L_x_48:
        /* <DEDUP_REMOVED lines=10> */
.L_x_82:


//--------------------- .text.decycler_batch_f32  --------------------------
	.section	.text.decycler_batch_f32,"ax",@progbits
	.align	128
        .global         decycler_batch_f32
        .type           decycler_batch_f32,@function
        .size           decycler_batch_f32,(.L_x_83 - decycler_batch_f32)
        .other          decycler_batch_f32,@"STO_CUDA_ENTRY STV_DEFAULT"
decycler_batch_f32:
.text.decycler_batch_f32:
[----:B------:R-:W-:Y:S01]  /*0000*/  LDC R1, c[0x0][0x37c] ;  /* 0x0000df00ff017b82 */ /* 0x000fe20000000800 */
[----:B------:R-:W0:Y:S07]  /*0010*/  S2R R3, SR_TID.X ;  /* 0x0000000000037919 */ /* 0x000e2e0000002100 */
[----:B------:R-:W0:Y:S01]  /*0020*/  S2UR UR4, SR_CTAID.X ;  /* 0x00000000000479c3 */ /* 0x000e220000002500 */
[----:B------:R-:W1:Y:S07]  /*0030*/  LDCU UR5, c[0x0][0x3b4] ;  /* 0x00007680ff0577ac */ /* 0x000e6e0008000800 */
[----:B------:R-:W0:Y:S02]  /*0040*/  LDC R0, c[0x0][0x360] ;  /* 0x0000d800ff007b82 */ /* 0x000e240000000800 */
[----:B0-----:R-:W-:-:S05]  /*0050*/  IMAD R3, R0, UR4, R3 ;  /* 0x0000000400037c24 */ /* 0x001fca000f8e0203 */
[----:B-1----:R-:W-:-:S13]  /*0060*/  ISETP.GE.AND P0, PT, R3, UR5, PT ;  /* 0x0000000503007c0c */ /* 0x002fda000bf06270 */
[----:B------:R-:W-:Y:S05]  /*0070*/  @P0 EXIT ;  /* 0x000000000000094d */ /* 0x000fea0003800000 */
[----:B------:R-:W0:Y:S01]  /*0080*/  LDC R5, c[0x0][0x3b0] ;  /* 0x0000ec00ff057b82 */ /* 0x000e220000000800 */
[----:B------:R-:W1:Y:S02]  /*0090*/  LDCU UR4, c[0x0][0x370] ;  /* 0x00006e00ff0477ac */ /* 0x000e640008000800 */
[----:B-1----:R-:W-:Y:S01]  /*00a0*/  IMAD R0, R0, UR4, RZ ;  /* 0x0000000400007c24 */ /* 0x002fe2000f8e02ff */
[----:B0-----:R-:W-:-:S13]  /*00b0*/  ISETP.GE.AND P0, PT, R5, 0x1, PT ;  /* 0x000000010500780c */ /* 0x001fda0003f06270 */
[----:B------:R-:W-:Y:S05]  /*00c0*/  @!P0 EXIT ;  /* 0x000000000000894d */ /* 0x000fea0003800000 */
[----:B------:R-:W0:Y:S01]  /*00d0*/  LDC R12, c[0x0][0x3b8] ;  /* 0x0000ee00ff0c7b82 */ /* 0x000e220000000800 */
[----:B------:R-:W1:Y:S01]  /*00e0*/  LDCU.64 UR4, c[0x0][0x358] ;  /* 0x00006b00ff0477ac */ /* 0x000e620008000a00 */
[----:B0-----:R-:W-:-:S13]  /*00f0*/  ISETP.GE.U32.AND P0, PT, R12, R5, PT ;  /* 0x000000050c00720c */ /* 0x001fda0003f06070 */
[----:B-1----:R-:W-:Y:S05]  /*0100*/  @P0 BRA `(.L_x_49) ;  /* 0x0000001800b00947 */ /* 0x002fea0003800000 */
[C---:B------:R-:W-:Y:S02]  /*0110*/  IADD3 R2, PT, PT, R12.reuse, 0x1, RZ ;  /* 0x000000010c027810 */ /* 0x040fe40007ffe0ff */
[----:B------:R-:W-:Y:S02]  /*0120*/  VIADDMNMX.U32 R10, R12, 0x2, R5, PT ;  /* 0x000000020c0a7846 */ /* 0x000fe40003800005 */
[----:B------:R-:W-:-:S13]  /*0130*/  ISETP.GE.AND P0, PT, R2, R5, PT ;  /* 0x000000050200720c */ /* 0x000fda0003f06270 */
[----:B------:R-:W-:Y:S05]  /*0140*/  @P0 BRA `(.L_x_50) ;  /* 0x00000014006c0947 */ /* 0x000fea0003800000 */
[----:B------:R-:W-:-:S05]  /*0150*/  VIADD R2, R12, 0x2 ;  /* 0x000000020c027836 */ /* 0x000fca0000000000 */
[----:B------:R-:W-:-:S13]  /*0160*/  ISETP.GE.AND P0, PT, R2, R5, PT ;  /* 0x000000050200720c */ /* 0x000fda0003f06270 */
[----:B------:R-:W-:Y:S05]  /*0170*/  @P0 BRA `(.L_x_51) ;  /* 0x00000010002c0947 */ /* 0x000fea0003800000 */
[----:B------:R-:W0:Y:S01]  /*0180*/  LDC.64 R8, c[0x0][0x380] ;  /* 0x0000e000ff087b82 */ /* 0x000e220000000a00 */
[C---:B------:R-:W-:Y:S02]  /*0190*/  IADD3 R7, PT, PT, R5.reuse, -R12, RZ ;  /* 0x8000000c05077210 */ /* 0x040fe40007ffe0ff */
[----:B------:R-:W-:-:S03]  /*01a0*/  LOP3.LUT R6, R5, 0x2, RZ, 0x3c, !PT ;  /* 0x0000000205067812 */ /* 0x000fc600078e3cff */
[C---:B------:R-:W-:Y:S01]  /*01b0*/  VIADD R5, R7.reuse, 0x6 ;  /* 0x0000000607057836 */ /* 0x040fe20000000000 */
[----:B------:R-:W-:Y:S01]  /*01c0*/  IADD3 R6, PT, PT, R6, -R12, RZ ;  /* 0x8000000c06067210 */ /* 0x000fe20007ffe0ff */
[C---:B------:R-:W-:Y:S02]  /*01d0*/  VIADD R11, R7.reuse, 0xfffffffd ;  /* 0xfffffffd070b7836 */ /* 0x040fe40000000000 */
[----:B------:R-:W-:Y:S01]  /*01e0*/  VIADD R7, R7, 0xfffffffe ;  /* 0xfffffffe07077836 */ /* 0x000fe20000000000 */
[----:B------:R-:W-:Y:S02]  /*01f0*/  LOP3.LUT R13, R6, 0x3, RZ, 0xc0, !PT ;  /* 0x00000003060d7812 */ /* 0x000fe400078ec0ff */
[----:B------:R-:W-:Y:S02]  /*0200*/  ISETP.GE.U32.AND P0, PT, R11, 0x7, PT ;  /* 0x000000070b00780c */ /* 0x000fe40003f06070 */
[----:B------:R-:W-:Y:S01]  /*0210*/  ISETP.NE.AND P1, PT, R13, 0x1, PT ;  /* 0x000000010d00780c */ /* 0x000fe20003f25270 */
[----:B0-----:R-:W-:Y:S01]  /*0220*/  IMAD.WIDE.U32 R8, R12, 0x4, R8 ;  /* 0x000000040c087825 */ /* 0x001fe200078e0008 */
[----:B------:R-:W-:-:S04]  /*0230*/  LOP3.LUT R12, R5, 0x7, RZ, 0xc0, !PT ;  /* 0x00000007050c7812 */ /* 0x000fc800078ec0ff */
[----:B------:R-:W-:Y:S01]  /*0240*/  IADD3 R12, PT, PT, R12, -0x1, RZ ;  /* 0xffffffff0c0c7810 */ /* 0x000fe20007ffe0ff */
[----:B------:R-:W5:Y:S01]  /*0250*/  LDG.E.CONSTANT R2, desc[UR4][R8.64+0x4] ;  /* 0x0000040408027981 */ /* 0x000f62000c1e9900 */
[----:B------:R-:W-:-:S03]  /*0260*/  LOP3.LUT R11, R7, 0xfffffff8, RZ, 0xc0, !PT ;  /* 0xfffffff8070b7812 */ /* 0x000fc600078ec0ff */
[----:B------:R0:W5:Y:S01]  /*0270*/  LDG.E.CONSTANT R4, desc[UR4][R8.64] ;  /* 0x0000000408047981 */ /* 0x000162000c1e9900 */
[----:B------:R-:W-:Y:S02]  /*0280*/  ISETP.GE.U32.AND P2, PT, R12, 0x3, PT ;  /* 0x000000030c00780c */ /* 0x000fe40003f46070 */
[C---:B0-----:R-:W-:Y:S02]  /*0290*/  LOP3.LUT R8, R10.reuse, 0x7, RZ, 0xc0, !PT ;  /* 0x000000070a087812 */ /* 0x041fe400078ec0ff */
[C---:B------:R-:W-:Y:S02]  /*02a0*/  LOP3.LUT R9, R10.reuse, 0x7ffffff0, RZ, 0xc0, !PT ;  /* 0x7ffffff00a097812 */ /* 0x040fe400078ec0ff */
[----:B------:R-:W-:-:S07]  /*02b0*/  LOP3.LUT R10, R10, 0x3, RZ, 0xc0, !PT ;  /* 0x000000030a0a7812 */ /* 0x000fce00078ec0ff */
.L_x_61:
[----:B0----5:R-:W0:Y:S08]  /*02c0*/  LDC.64 R26, c[0x0][0x3a0] ;  /* 0x0000e800ff1a7b82 */ /* 0x021e300000000a00 */
[----:B--234-:R-:W1:Y:S08]  /*02d0*/  LDC.64 R14, c[0x0][0x390] ;  /* 0x0000e400ff0e7b82 */ /* 0x01ce700000000a00 */
[----:B------:R-:W2:Y:S01]  /*02e0*/  LDC.64 R18, c[0x0][0x398] ;  /* 0x0000e600ff127b82 */ /* 0x000ea20000000a00 */
[----:B0-----:R-:W-:-:S07]  /*02f0*/  IMAD.WIDE R26, R3, 0x4, R26 ;  /* 0x00000004031a7825 */ /* 0x001fce00078e021a */
[----:B------:R-:W0:Y:S01]  /*0300*/  LDC R23, c[0x0][0x3b0] ;  /* 0x0000ec00ff177b82 */ /* 0x000e220000000800 */
[----:B-----5:R3:W5:Y:S01]  /*0310*/  LDG.E.CONSTANT R26, desc[UR4][R26.64] ;  /* 0x000000041a1a7981 */ /* 0x020762000c1e9900 */
[----:B-1----:R-:W-:-:S06]  /*0320*/  IMAD.WIDE R14, R3, 0x4, R14 ;  /* 0x00000004030e7825 */ /* 0x002fcc00078e020e */
[----:B------:R-:W0:Y:S01]  /*0330*/  LDC R16, c[0x0][0x3b8] ;  /* 0x0000ee00ff107b82 */ /* 0x000e220000000800 */
[----:B------:R3:W5:Y:S01]  /*0340*/  LDG.E.CONSTANT R12, desc[UR4][R14.64] ;  /* 0x000000040e0c7981 */ /* 0x000762000c1e9900 */
[----:B--2---:R-:W-:-:S05]  /*0350*/  IMAD.WIDE R18, R3, 0x4, R18 ;  /* 0x0000000403127825 */ /* 0x004fca00078e0212 */
[----:B------:R3:W5:Y:S01]  /*0360*/  LDG.E.CONSTANT R13, desc[UR4][R18.64] ;  /* 0x00000004120d7981 */ /* 0x000762000c1e9900 */
[----:B0-----:R-:W-:-:S04]  /*0370*/  VIADDMNMX.U32 R22, R16, 0x2, R23, PT ;  /* 0x0000000210167846 */ /* 0x001fc80003800017 */
[----:B------:R-:W-:-:S04]  /*0380*/  IADD3 R17, PT, PT, R22, -0x1, RZ ;  /* 0xffffffff16117810 */ /* 0x000fc80007ffe0ff */
[----:B------:R-:W-:Y:S01]  /*0390*/  ISETP.GE.U32.AND P3, PT, R17, 0xf, PT ;  /* 0x0000000f1100780c */ /* 0x000fe20003f66070 */
[----:B------:R-:W-:Y:S01]  /*03a0*/  IMAD.MOV.U32 R17, RZ, RZ, RZ ;  /* 0x000000ffff117224 */ /* 0x000fe200078e00ff */
[----:B------:R-:W-:-:S11]  /*03b0*/  SHF.R.S32.HI R20, RZ, 0x1f, R3 ;  /* 0x0000001fff147819 */ /* 0x000fd60000011403 */
[----:B---3--:R-:W-:Y:S05]  /*03c0*/  @!P3 BRA `(.L_x_52) ;  /* 0x000000000084b947 */ /* 0x008fea0003800000 */
[----:B------:R-:W0:Y:S01]  /*03d0*/  LDCU.64 UR6, c[0x0][0x3c0] ;  /* 0x00007800ff0677ac */ /* 0x000e220008000a00 */
[----:B------:R-:W-:-:S04]  /*03e0*/  IMAD.WIDE R18, R23, 0x4, RZ ;  /* 0x0000000417127825 */ /* 0x000fc800078e02ff */
[-C--:B------:R-:W-:Y:S02]  /*03f0*/  IMAD R17, R19, R3.reuse, RZ ;  /* 0x0000000313117224 */ /* 0x080fe400078e02ff */
[----:B------:R-:W-:Y:S02]  /*0400*/  IMAD.MOV.U32 R21, RZ, RZ, 0x7fffffff ;  /* 0x7fffffffff157424 */ /* 0x000fe400078e00ff */
[----:B0-----:R-:W-:-:S03]  /*0410*/  IMAD.WIDE.U32 R14, R18, R3, UR6 ;  /* 0x00000006120e7e25 */ /* 0x001fc6000f8e0003 */
[----:B------:R-:W-:Y:S01]  /*0420*/  IADD3 R19, P3, PT, R14, 0x20, RZ ;  /* 0x000000200e137810 */ /* 0x000fe20007f7e0ff */
[----:B------:R-:W-:Y:S01]  /*0430*/  IMAD R14, R18, R20, R17 ;  /* 0x00000014120e7224 */ /* 0x000fe200078e0211 */
[----:B------:R-:W-:-:S04]  /*0440*/  IADD3 R17, PT, PT, -R9, RZ, RZ ;  /* 0x000000ff09117210 */ /* 0x000fc80007ffe1ff */
[----:B------:R-:W-:-:S07]  /*0450*/  IADD3.X R18, PT, PT, R15, R14, RZ, P3, !PT ;  /* 0x0000000e0f127210 */ /* 0x000fce0001ffe4ff */
.L_x_53:
[----:B0-----:R-:W-:Y:S01]  /*0460*/  IMAD.MOV.U32 R14, RZ, RZ, R19 ;  /* 0x000000ffff0e7224 */ /* 0x001fe200078e0013 */
[----:B------:R-:W-:Y:S01]  /*0470*/  MOV R15, R18 ;  /* 0x00000012000f7202 */ /* 0x000fe20000000f00 */
[----:B------:R-:W-:-:S03]  /*0480*/  VIADD R17, R17, 0x10 ;  /* 0x0000001011117836 */ /* 0x000fc60000000000 */
        /* <DEDUP_REMOVED lines=20> */
[----:B------:R-:W-:-:S07]  /*05d0*/  IMAD.MOV.U32 R17, RZ, RZ, R9 ;  /* 0x000000ffff117224 */ /* 0x000fce00078e0009 */
.L_x_52:
[----:B------:R-:W1:Y:S01]  /*05e0*/  LDCU UR8, c[0x0][0x3b0] ;  /* 0x00007600ff0877ac */ /* 0x000e620008000800 */
[----:B------:R-:W-:Y:S02]  /*05f0*/  LOP3.LUT R22, R22, 0xf, RZ, 0xc0, !PT ;  /* 0x0000000f16167812 */ /* 0x000fe400078ec0ff */
[----:B------:R-:W-:Y:S01]  /*0600*/  SHF.R.S32.HI R19, RZ, 0x1f, R23 ;  /* 0x0000001fff137819 */ /* 0x000fe20000011417 */
[----:B------:R-:W2:Y:S01]  /*0610*/  LDCU.64 UR6, c[0x0][0x3c0] ;  /* 0x00007800ff0677ac */ /* 0x000ea20008000a00 */
[----:B------:R-:W-:Y:S01]  /*0620*/  ISETP.NE.AND P3, PT, R22, RZ, PT ;  /* 0x000000ff1600720c */ /* 0x000fe20003f65270 */
[----:B-1----:R-:W-:Y:S02]  /*0630*/  IMAD R18, R20, UR8, RZ ;  /* 0x0000000814127c24 */ /* 0x002fe4000f8e02ff */
[----:B0-----:R-:W-:-:S04]  /*0640*/  IMAD.WIDE.U32 R14, R3, UR8, RZ ;  /* 0x00000008030e7c25 */ /* 0x001fc8000f8e00ff */
[----:B------:R-:W-:Y:S01]  /*0650*/  IMAD R19, R3, R19, R18 ;  /* 0x0000001303137224 */ /* 0x000fe200078e0212 */
[----:B--2---:R-:W-:-:S04]  /*0660*/  LEA R18, P4, R14, UR6, 0x2 ;  /* 0x000000060e127c11 */ /* 0x004fc8000f8810ff */
[----:B------:R-:W-:-:S04]  /*0670*/  IADD3 R15, PT, PT, R15, R19, RZ ;  /* 0x000000130f0f7210 */ /* 0x000fc80007ffe0ff */
[----:B------:R-:W-:Y:S01]  /*0680*/  LEA.HI.X R19, R14, UR7, R15, 0x2, P4 ;  /* 0x000000070e137c11 */ /* 0x000fe2000a0f140f */
[----:B------:R-:W-:Y:S06]  /*0690*/  @!P3 BRA `(.L_x_54) ;  /* 0x000000000090b947 */ /* 0x000fec0003800000 */
[----:B------:R-:W-:Y:S01]  /*06a0*/  VIADD R14, R22, 0xffffffff ;  /* 0xffffffff160e7836 */ /* 0x000fe20000000000 */
[----:B------:R-:W-:-:S04]  /*06b0*/  ISETP.NE.AND P4, PT, R8, RZ, PT ;  /* 0x000000ff0800720c */ /* 0x000fc80003f85270 */
[----:B------:R-:W-:-:S13]  /*06c0*/  ISETP.GE.U32.AND P3, PT, R14, 0x7, PT ;  /* 0x000000070e00780c */ /* 0x000fda0003f66070 */
[----:B------:R-:W-:Y:S05]  /*06d0*/  @!P3 BRA `(.L_x_55) ;  /* 0x00000000002cb947 */ /* 0x000fea0003800000 */
[----:B------:R-:W-:Y:S01]  /*06e0*/  MOV R21, 0x7fffffff ;  /* 0x7fffffff00157802 */ /* 0x000fe20000000f00 */
[----:B------:R-:W-:-:S04]  /*06f0*/  IMAD.WIDE.U32 R14, R17, 0x4, R18 ;  /* 0x00000004110e7825 */ /* 0x000fc800078e0012 */
        /* <DEDUP_REMOVED lines=9> */
.L_x_55:
[----:B------:R-:W-:Y:S05]  /*0790*/  @!P4 BRA `(.L_x_54) ;  /* 0x000000000050c947 */ /* 0x000fea0003800000 */
[----:B0-----:R-:W-:Y:S02]  /*07a0*/  IADD3 R14, PT, PT, R8, -0x1, RZ ;  /* 0xffffffff080e7810 */ /* 0x001fe40007ffe0ff */
[----:B------:R-:W-:Y:S02]  /*07b0*/  ISETP.NE.AND P4, PT, R10, RZ, PT ;  /* 0x000000ff0a00720c */ /* 0x000fe40003f85270 */
[----:B------:R-:W-:-:S13]  /*07c0*/  ISETP.GE.U32.AND P3, PT, R14, 0x3, PT ;  /* 0x000000030e00780c */ /* 0x000fda0003f66070 */
[----:B------:R-:W-:Y:S05]  /*07d0*/  @!P3 BRA `(.L_x_56) ;  /* 0x00000000001cb947 */ /* 0x000fea0003800000 */
[----:B------:R-:W-:Y:S02]  /*07e0*/  IMAD.MOV.U32 R21, RZ, RZ, 0x7fffffff ;  /* 0x7fffffffff157424 */ /* 0x000fe400078e00ff */
[C---:B------:R-:W-:Y:S01]  /*07f0*/  IMAD.WIDE.U32 R14, R17.reuse, 0x4, R18 ;  /* 0x00000004110e7825 */ /* 0x040fe200078e0012 */
[----:B------:R-:W-:-:S04]  /*0800*/  IADD3 R17, PT, PT, R17, 0x4, RZ ;  /* 0x0000000411117810 */ /* 0x000fc80007ffe0ff */
[----:B------:R0:W-:Y:S04]  /*0810*/  STG.E desc[UR4][R14.64], R21 ;  /* 0x000000150e007986 */ /* 0x0001e8000c101904 */
[----:B------:R0:W-:Y:S04]  /*0820*/  STG.E desc[UR4][R14.64+0x4], R21 ;  /* 0x000004150e007986 */ /* 0x0001e8000c101904 */
[----:B------:R0:W-:Y:S04]  /*0830*/  STG.E desc[UR4][R14.64+0x8], R21 ;  /* 0x000008150e007986 */ /* 0x0001e8000c101904 */
[----:B------:R0:W-:Y:S02]  /*0840*/  STG.E desc[UR4][R14.64+0xc], R21 ;  /* 0x00000c150e007986 */ /* 0x0001e4000c101904 */
.L_x_56:
[----:B------:R-:W-:Y:S05]  /*0850*/  @!P4 BRA `(.L_x_54) ;  /* 0x000000000020c947 */ /* 0x000fea0003800000 */
[----:B0-----:R-:W-:Y:S01]  /*0860*/  IMAD.WIDE.U32 R14, R17, 0x4, R18 ;  /* 0x00000004110e7825 */ /* 0x001fe200078e0012 */
[----:B------:R-:W-:-:S03]  /*0870*/  ISETP.NE.AND P3, PT, R10, 0x1, PT ;  /* 0x000000010a00780c */ /* 0x000fc60003f65270 */
[----:B------:R-:W-:-:S05]  /*0880*/  IMAD.MOV.U32 R17, RZ, RZ, 0x7fffffff ;  /* 0x7fffffffff117424 */ /* 0x000fca00078e00ff */
[----:B------:R1:W-:Y:S05]  /*0890*/  STG.E desc[UR4][R14.64], R17 ;  /* 0x000000110e007986 */ /* 0x0003ea000c101904 */
[----:B------:R-:W-:Y:S05]  /*08a0*/  @!P3 BRA `(.L_x_54) ;  /* 0x00000000000cb947 */ /* 0x000fea0003800000 */
[----:B------:R-:W-:Y:S01]  /*08b0*/  ISETP.NE.AND P3, PT, R10, 0x2, PT ;  /* 0x000000020a00780c */ /* 0x000fe20003f65270 */
[----:B------:R2:W-:-:S12]  /*08c0*/  STG.E desc[UR4][R14.64+0x4], R17 ;  /* 0x000004110e007986 */ /* 0x0005d8000c101904 */
[----:B------:R2:W-:Y:S02]  /*08d0*/  @P3 STG.E desc[UR4][R14.64+0x8], R17 ;  /* 0x000008110e003986 */ /* 0x0005e4000c101904 */
.L_x_54:
[----:B------:R-:W-:Y:S01]  /*08e0*/  LOP3.LUT P4, RZ, R7, 0x7, RZ, 0xc0, !PT ;  /* 0x0000000707ff7812 */ /* 0x000fe2000788c0ff */
[----:B------:R-:W-:Y:S01]  /*08f0*/  IMAD.MOV.U32 R28, RZ, RZ, R2 ;  /* 0x000000ffff1c7224 */ /* 0x000fe200078e0002 */
[----:B------:R-:W-:Y:S02]  /*0900*/  IADD3 R27, PT, PT, R16, 0x2, RZ ;  /* 0x00000002101b7810 */ /* 0x000fe40007ffe0ff */
[----:B------:R-:W-:Y:S01]  /*0910*/  MOV R29, R4 ;  /* 0x00000004001d7202 */ /* 0x000fe20000000f00 */
[----:B------:R-:W-:Y:S08]  /*0920*/  @!P0 BRA `(.L_x_57) ;  /* 0x0000000400108947 */ /* 0x000ff00003800000 */
[----:B------:R-:W-:Y:S01]  /*0930*/  IMAD.MOV.U32 R20, RZ, RZ, RZ ;  /* 0x000000ffff147224 */ /* 0x000fe200078e00ff */
[----:B------:R-:W-:Y:S01]  /*0940*/  MOV R28, R2 ;  /* 0x00000002001c7202 */ /* 0x000fe20000000f00 */
[----:B------:R-:W-:-:S07]  /*0950*/  IMAD.MOV.U32 R29, RZ, RZ, R4 ;  /* 0x000000ffff1d7224 */ /* 0x000fce00078e0004 */
.L_x_58:
[----:B012---:R-:W1:Y:S08]  /*0960*/  LDC.64 R16, c[0x0][0x3a8] ;  /* 0x0000ea00ff107b82 */ /* 0x007e700000000a00 */
[----:B0-----:R-:W0:Y:S01]  /*0970*/  LDC.64 R14, c[0x0][0x380] ;  /* 0x0000e000ff0e7b82 */ /* 0x001e220000000a00 */
[----:B-1----:R-:W-:-:S05]  /*0980*/  IMAD.WIDE.U32 R16, R27, 0x4, R16 ;  /* 0x000000041b107825 */ /* 0x002fca00078e0010 */
[----:B------:R-:W2:Y:S04]  /*0990*/  LDG.E.CONSTANT R21, desc[UR4][R16.64] ;  /* 0x0000000410157981 */ /* 0x000ea8000c1e9900 */
[----:B------:R-:W3:Y:S04]  /*09a0*/  LDG.E.CONSTANT R35, desc[UR4][R16.64+0x4] ;  /* 0x0000040410237981 */ /* 0x000ee8000c1e9900 */
[----:B------:R-:W4:Y:S01]  /*09b0*/  LDG.E.CONSTANT R31, desc[UR4][R16.64+0x8] ;  /* 0x00000804101f7981 */ /* 0x000f22000c1e9900 */
[----:B0-----:R-:W-:-:S03]  /*09c0*/  IMAD.WIDE.U32 R14, R27, 0x4, R14 ;  /* 0x000000041b0e7825 */ /* 0x001fc600078e000e */
[----:B------:R-:W4:Y:S04]  /*09d0*/  LDG.E.CONSTANT R23, desc[UR4][R16.64+0xc] ;  /* 0x00000c0410177981 */ /* 0x000f28000c1e9900 */
[----:B------:R-:W4:Y:S04]  /*09e0*/  LDG.E.CONSTANT R22, desc[UR4][R14.64] ;  /* 0x000000040e167981 */ /* 0x000f28000c1e9900 */
[----:B------:R-:W4:Y:S04]  /*09f0*/  LDG.E.CONSTANT R25, desc[UR4][R16.64+0x10] ;  /* 0x0000100410197981 */ /* 0x000f28000c1e9900 */
[----:B------:R-:W4:Y:S01]  /*0a00*/  LDG.E.CONSTANT R30, desc[UR4][R14.64+0x4] ;  /* 0x000004040e1e7981 */ /* 0x000f22000c1e9900 */
[----:B--2--5:R-:W-:-:S03]  /*0a10*/  FMUL R24, R12, R21 ;  /* 0x000000150c187220 */ /* 0x024fc60000400000 */
[----:B------:R-:W2:Y:S01]  /*0a20*/  LDG.E.CONSTANT R21, desc[UR4][R16.64+0x14] ;  /* 0x0000140410157981 */ /* 0x000ea2000c1e9900 */
[----:B------:R-:W-:Y:S01]  /*0a30*/  FFMA R33, R13, R28, R24 ;  /* 0x0000001c0d217223 */ /* 0x000fe20000000018 */
[----:B---3--:R-:W-:-:S03]  /*0a40*/  FMUL R32, R12, R35 ;  /* 0x000000230c207220 */ /* 0x008fc60000400000 */
[C---:B------:R-:W-:Y:S02]  /*0a50*/  FFMA R24, R26.reuse, R29, R33 ;  /* 0x0000001d1a187223 */ /* 0x040fe40000000021 */
[----:B------:R-:W3:Y:S02]  /*0a60*/  LDG.E.CONSTANT R29, desc[UR4][R16.64+0x18] ;  /* 0x00001804101d7981 */ /* 0x000ee4000c1e9900 */
[C---:B------:R-:W-:Y:S02]  /*0a70*/  FFMA R35, R13.reuse, R24, R32 ;  /* 0x000000180d237223 */ /* 0x040fe40000000020 */
[----:B------:R-:W3:Y:S02]  /*0a80*/  LDG.E.CONSTANT R32, desc[UR4][R14.64+0x8] ;  /* 0x000008040e207981 */ /* 0x000ee4000c1e9900 */
[----:B------:R-:W-:Y:S01]  /*0a90*/  FFMA R35, R26, R28, R35 ;  /* 0x0000001c1a237223 */ /* 0x000fe20000000023 */
[----:B----4-:R-:W-:Y:S01]  /*0aa0*/  FMUL R28, R12, R31 ;  /* 0x0000001f0c1c7220 */ /* 0x010fe20000400000 */
[----:B------:R-:W4:Y:S03]  /*0ab0*/  LDG.E.CONSTANT R33, desc[UR4][R16.64+0x1c] ;  /* 0x00001c0410217981 */ /* 0x000f26000c1e9900 */
[----:B------:R-:W-:-:S02]  /*0ac0*/  FFMA R37, R13, R35, R28 ;  /* 0x000000230d257223 */ /* 0x000fc4000000001c */
[----:B------:R-:W4:Y:S01]  /*0ad0*/  LDG.E.CONSTANT R28, desc[UR4][R14.64+0xc] ;  /* 0x00000c040e1c7981 */ /* 0x000f22000c1e9900 */
[----:B------:R-:W-:Y:S01]  /*0ae0*/  FADD R31, -R24, R22 ;  /* 0x00000016181f7221 */ /* 0x000fe20000000100 */
[----:B------:R-:W-:Y:S02]  /*0af0*/  FFMA R37, R26, R24, R37 ;  /* 0x000000181a257223 */ /* 0x000fe40000000025 */
[----:B------:R-:W4:Y:S04]  /*0b00*/  LDG.E.CONSTANT R22, desc[UR4][R14.64+0x10] ;  /* 0x000010040e167981 */ /* 0x000f28000c1e9900 */
[----:B------:R-:W4:Y:S04]  /*0b10*/  LDG.E.CONSTANT R24, desc[UR4][R14.64+0x14] ;  /* 0x000014040e187981 */ /* 0x000f28000c1e9900 */
[----:B------:R-:W4:Y:S04]  /*0b20*/  LDG.E.CONSTANT R16, desc[UR4][R14.64+0x18] ;  /* 0x000018040e107981 */ /* 0x000f28000c1e9900 */
[----:B------:R0:W4:Y:S01]  /*0b30*/  LDG.E.CONSTANT R17, desc[UR4][R14.64+0x1c] ;  /* 0x00001c040e117981 */ /* 0x000122000c1e9900 */
[----:B------:R-:W-:-:S04]  /*0b40*/  FMUL R34, R12, R23 ;  /* 0x000000170c227220 */ /* 0x000fc80000400000 */
[----:B------:R-:W-:Y:S01]  /*0b50*/  FFMA R23, R13, R37, R34 ;  /* 0x000000250d177223 */ /* 0x000fe20000000022 */
[----:B------:R-:W-:-:S03]  /*0b60*/  FMUL R34, R12, R25 ;  /* 0x000000190c227220 */ /* 0x000fc60000400000 */
[----:B------:R-:W-:-:S04]  /*0b70*/  FFMA R23, R26, R35, R23 ;  /* 0x000000231a177223 */ /* 0x000fc80000000017 */
[----:B------:R-:W-:Y:S01]  /*0b80*/  FFMA R34, R13, R23, R34 ;  /* 0x000000170d227223 */ /* 0x000fe20000000022 */
[----:B------:R-:W-:Y:S01]  /*0b90*/  FADD R35, -R35, R30 ;  /* 0x0000001e23237221 */ /* 0x000fe20000000100 */
[----:B0-----:R-:W-:Y:S01]  /*0ba0*/  IMAD.WIDE.U32 R14, R27, 0x4, R18 ;  /* 0x000000041b0e7825 */ /* 0x001fe200078e0012 */
[----:B------:R-:W-:-:S04]  /*0bb0*/  IADD3 R20, PT, PT, R20, 0x8, RZ ;  /* 0x0000000814147810 */ /* 0x000fc80007ffe0ff */
[----:B------:R0:W-:Y:S04]  /*0bc0*/  STG.E desc[UR4][R14.64], R31 ;  /* 0x0000001f0e007986 */ /* 0x0001e8000c101904 */
[----:B------:R0:W-:Y:S01]  /*0bd0*/  STG.E desc[UR4][R14.64+0x4], R35 ;  /* 0x000004230e007986 */ /* 0x0001e2000c101904 */
[----:B------:R-:W-:Y:S01]  /*0be0*/  ISETP.NE.AND P3, PT, R20, R11, PT ;  /* 0x0000000b1400720c */ /* 0x000fe20003f65270 */
[----:B------:R-:W-:Y:S02]  /*0bf0*/  VIADD R27, R27, 0x8 ;  /* 0x000000081b1b7836 */ /* 0x000fe40000000000 */
[----:B--2---:R-:W-:Y:S01]  /*0c00*/  FMUL R36, R12, R21 ;  /* 0x000000150c247220 */ /* 0x004fe20000400000 */
[----:B------:R-:W-:-:S04]  /*0c10*/  FFMA R21, R26, R37, R34 ;  /* 0x000000251a157223 */ /* 0x000fc80000000022 */
[----:B------:R-:W-:Y:S01]  /*0c20*/  FFMA R25, R13, R21, R36 ;  /* 0x000000150d197223 */ /* 0x000fe20000000024 */
[----:B---3--:R-:W-:-:S03]  /*0c30*/  FMUL R30, R12, R29 ;  /* 0x0000001d0c1e7220 */ /* 0x008fc60000400000 */
[----:B------:R-:W-:-:S04]  /*0c40*/  FFMA R25, R26, R23, R25 ;  /* 0x000000171a197223 */ /* 0x000fc80000000019 */
[----:B------:R-:W-:Y:S01]  /*0c50*/  FFMA R29, R13, R25, R30 ;  /* 0x000000190d1d7223 */ /* 0x000fe2000000001e */
[----:B------:R-:W-:Y:S01]  /*0c60*/  FADD R37, -R37, R32 ;  /* 0x0000002025257221 */ /* 0x000fe20000000100 */
[----:B----4-:R-:W-:Y:S02]  /*0c70*/  FMUL R32, R12, R33 ;  /* 0x000000210c207220 */ /* 0x010fe40000400000 */
[----:B------:R-:W-:-:S04]  /*0c80*/  FFMA R29, R26, R21, R29 ;  /* 0x000000151a1d7223 */ /* 0x000fc8000000001d */
[----:B------:R-:W-:Y:S01]  /*0c90*/  FFMA R33, R13, R29, R32 ;  /* 0x0000001d0d217223 */ /* 0x000fe20000000020 */
[----:B------:R-:W-:-:S03]  /*0ca0*/  FADD R23, -R23, R28 ;  /* 0x0000001c17177221 */ /* 0x000fc60000000100 */
[----:B------:R-:W-:Y:S01]  /*0cb0*/  FFMA R28, R26, R25, R33 ;  /* 0x000000191a1c7223 */ /* 0x000fe20000000021 */
[----:B------:R-:W-:Y:S01]  /*0cc0*/  FADD R21, -R21, R22 ;  /* 0x0000001615157221 */ /* 0x000fe20000000100 */
[----:B------:R-:W-:Y:S01]  /*0cd0*/  FADD R25, -R25, R24 ;  /* 0x0000001819197221 */ /* 0x000fe20000000100 */
[----:B------:R-:W-:Y:S01]  /*0ce0*/  FADD R33, -R29, R16 ;  /* 0x000000101d217221 */ /* 0x000fe20000000100 */
[----:B------:R-:W-:Y:S01]  /*0cf0*/  FADD R17, -R28, R17 ;  /* 0x000000111c117221 */ /* 0x000fe20000000100 */
[----:B------:R0:W-:Y:S04]  /*0d00*/  STG.E desc[UR4][R14.64+0x8], R37 ;  /* 0x000008250e007986 */ /* 0x0001e8000c101904 */
[----:B------:R0:W-:Y:S04]  /*0d10*/  STG.E desc[UR4][R14.64+0xc], R23 ;  /* 0x00000c170e007986 */ /* 0x0001e8000c101904 */
[----:B------:R0:W-:Y:S04]  /*0d20*/  STG.E desc[UR4][R14.64+0x10], R21 ;  /* 0x000010150e007986 */ /* 0x0001e8000c101904 */
[----:B------:R0:W-:Y:S04]  /*0d30*/  STG.E desc[UR4][R14.64+0x14], R25 ;  /* 0x000014190e007986 */ /* 0x0001e8000c101904 */
[----:B------:R0:W-:Y:S04]  /*0d40*/  STG.E desc[UR4][R14.64+0x18], R33 ;  /* 0x000018210e007986 */ /* 0x0001e8000c101904 */
[----:B------:R0:W-:Y:S01]  /*0d50*/  STG.E desc[UR4][R14.64+0x1c], R17 ;  /* 0x00001c110e007986 */ /* 0x0001e2000c101904 */
[----:B------:R-:W-:Y:S05]  /*0d60*/  @P3 BRA `(.L_x_58) ;  /* 0xfffffff800fc3947 */ /* 0x000fea000383ffff */
.L_x_57:
[----:B------:R-:W-:Y:S05]  /*0d70*/  @!P4 BRA `(.L_x_59) ;  /* 0x000000040018c947 */ /* 0x000fea0003800000 */
[----:B------:R-:W-:Y:S01]  /*0d80*/  LOP3.LUT P3, RZ, R5, 0x3, RZ, 0xc0, !PT ;  /* 0x0000000305ff7812 */ /* 0x000fe2000786c0ff */
[----:B------:R-:W-:-:S12]  /*0d90*/  @!P2 BRA `(.L_x_60) ;  /* 0x000000000088a947 */ /* 0x000fd80003800000 */
[----:B012---:R-:W0:Y:S08]  /*0da0*/  LDC.64 R16, c[0x0][0x3a8] ;  /* 0x0000ea00ff107b82 */ /* 0x007e300000000a00 */
[----:B------:R-:W1:Y:S01]  /*0db0*/  LDC.64 R14, c[0x0][0x380] ;  /* 0x0000e000ff0e7b82 */ /* 0x000e620000000a00 */
[----:B0-----:R-:W-:-:S05]  /*0dc0*/  IMAD.WIDE.U32 R16, R27, 0x4, R16 ;  /* 0x000000041b107825 */ /* 0x001fca00078e0010 */
[----:B------:R-:W2:Y:S04]  /*0dd0*/  LDG.E.CONSTANT R31, desc[UR4][R16.64] ;  /* 0x00000004101f7981 */ /* 0x000ea8000c1e9900 */
[----:B------:R-:W3:Y:S04]  /*0de0*/  LDG.E.CONSTANT R33, desc[UR4][R16.64+0x4] ;  /* 0x0000040410217981 */ /* 0x000ee8000c1e9900 */
[----:B------:R-:W4:Y:S04]  /*0df0*/  LDG.E.CONSTANT R21, desc[UR4][R16.64+0x8] ;  /* 0x0000080410157981 */ /* 0x000f28000c1e9900 */
[----:B------:R-:W4:Y:S01]  /*0e00*/  LDG.E.CONSTANT R23, desc[UR4][R16.64+0xc] ;  /* 0x00000c0410177981 */ /* 0x000f22000c1e9900 */
[----:B-1----:R-:W-:-:S05]  /*0e10*/  IMAD.WIDE.U32 R14, R27, 0x4, R14 ;  /* 0x000000041b0e7825 */ /* 0x002fca00078e000e */
[----:B------:R-:W4:Y:S04]  /*0e20*/  LDG.E.CONSTANT R24, desc[UR4][R14.64] ;  /* 0x000000040e187981 */ /* 0x000f28000c1e9900 */
[----:B------:R-:W4:Y:S04]  /*0e30*/  LDG.E.CONSTANT R20, desc[UR4][R14.64+0x4] ;  /* 0x000004040e147981 */ /* 0x000f28000c1e9900 */
[----:B------:R-:W4:Y:S04]  /*0e40*/  LDG.E.CONSTANT R22, desc[UR4][R14.64+0x8] ;  /* 0x000008040e167981 */ /* 0x000f28000c1e9900 */
[----:B------:R0:W4:Y:S02]  /*0e50*/  LDG.E.CONSTANT R25, desc[UR4][R14.64+0xc] ;  /* 0x00000c040e197981 */ /* 0x000124000c1e9900 */
[C---:B0-----:R-:W-:Y:S01]  /*0e60*/  IMAD.WIDE.U32 R14, R27.reuse, 0x4, R18 ;  /* 0x000000041b0e7825 */ /* 0x041fe200078e0012 */
[----:B------:R-:W-:-:S03]  /*0e70*/  IADD3 R27, PT, PT, R27, 0x4, RZ ;  /* 0x000000041b1b7810 */ /* 0x000fc60007ffe0ff */
[----:B--2--5:R-:W-:-:S04]  /*0e80*/  FMUL R30, R12, R31 ;  /* 0x0000001f0c1e7220 */ /* 0x024fc80000400000 */
[----:B------:R-:W-:Y:S01]  /*0e90*/  FFMA R31, R13, R28, R30 ;  /* 0x0000001c0d1f7223 */ /* 0x000fe2000000001e */
[----:B---3--:R-:W-:-:S03]  /*0ea0*/  FMUL R30, R12, R33 ;  /* 0x000000210c1e7220 */ /* 0x008fc60000400000 */
[----:B------:R-:W-:Y:S01]  /*0eb0*/  FFMA R31, R26, R29, R31 ;  /* 0x0000001d1a1f7223 */ /* 0x000fe2000000001f */
[----:B----4-:R-:W-:-:S03]  /*0ec0*/  FMUL R16, R12, R21 ;  /* 0x000000150c107220 */ /* 0x010fc60000400000 */
[----:B------:R-:W-:-:S04]  /*0ed0*/  FFMA R29, R13, R31, R30 ;  /* 0x0000001f0d1d7223 */ /* 0x000fc8000000001e */
[----:B------:R-:W-:-:S04]  /*0ee0*/  FFMA R17, R26, R28, R29 ;  /* 0x0000001c1a117223 */ /* 0x000fc8000000001d */
[----:B------:R-:W-:Y:S01]  /*0ef0*/  FFMA R29, R13, R17, R16 ;  /* 0x000000110d1d7223 */ /* 0x000fe20000000010 */
[----:B------:R-:W-:-:S03]  /*0f00*/  FMUL R16, R12, R23 ;  /* 0x000000170c107220 */ /* 0x000fc60000400000 */
[----:B------:R-:W-:Y:S01]  /*0f10*/  FFMA R29, R26, R31, R29 ;  /* 0x0000001f1a1d7223 */ /* 0x000fe2000000001d */
[----:B------:R-:W-:-:S03]  /*0f20*/  FADD R31, -R31, R24 ;  /* 0x000000181f1f7221 */ /* 0x000fc60000000100 */
[----:B------:R-:W-:Y:S01]  /*0f30*/  FFMA R16, R13, R29, R16 ;  /* 0x0000001d0d107223 */ /* 0x000fe20000000010 */
[----:B------:R-:W-:Y:S01]  /*0f40*/  FADD R21, -R29, R22 ;  /* 0x000000161d157221 */ /* 0x000fe20000000100 */
[----:B------:R3:W-:Y:S02]  /*0f50*/  STG.E desc[UR4][R14.64], R31 ;  /* 0x0000001f0e007986 */ /* 0x0007e4000c101904 */
[----:B------:R-:W-:Y:S01]  /*0f60*/  FFMA R28, R26, R17, R16 ;  /* 0x000000111a1c7223 */ /* 0x000fe20000000010 */
[----:B------:R-:W-:Y:S01]  /*0f70*/  FADD R17, -R17, R20 ;  /* 0x0000001411117221 */ /* 0x000fe20000000100 */
[----:B------:R3:W-:Y:S02]  /*0f80*/  STG.E desc[UR4][R14.64+0x8], R21 ;  /* 0x000008150e007986 */ /* 0x0007e4000c101904 */
[----:B------:R-:W-:Y:S02]  /*0f90*/  FADD R25, -R28, R25 ;  /* 0x000000191c197221 */ /* 0x000fe40000000100 */
[----:B------:R3:W-:Y:S04]  /*0fa0*/  STG.E desc[UR4][R14.64+0x4], R17 ;  /* 0x000004110e007986 */ /* 0x0007e8000c101904 */
[----:B------:R3:W-:Y:S02]  /*0fb0*/  STG.E desc[UR4][R14.64+0xc], R25 ;  /* 0x00000c190e007986 */ /* 0x0007e4000c101904 */
.L_x_60:
[----:B------:R-:W-:Y:S05]  /*0fc0*/  @!P3 BRA `(.L_x_59) ;  /* 0x000000000084b947 */ /* 0x000fea0003800000 */
[----:B0-----:R-:W0:Y:S01]  /*0fd0*/  @P1 LDC.64 R22, c[0x0][0x3a8] ;  /* 0x0000ea00ff161b82 */ /* 0x001e220000000a00 */
[----:B------:R-:W-:-:S07]  /*0fe0*/  LOP3.LUT P3, RZ, R6, 0x1, RZ, 0xc0, !PT ;  /* 0x0000000106ff7812 */ /* 0x000fce000786c0ff */
[----:B---3--:R-:W3:Y:S08]  /*0ff0*/  @P1 LDC.64 R24, c[0x0][0x380] ;  /* 0x0000e000ff181b82 */ /* 0x008ef00000000a00 */
[----:B-12---:R-:W1:Y:S01]  /*1000*/  @P3 LDC.64 R14, c[0x0][0x3a8] ;  /* 0x0000ea00ff0e3b82 */ /* 0x006e620000000a00 */
[----:B0-----:R-:W-:-:S07]  /*1010*/  @P1 IMAD.WIDE.U32 R22, R27, 0x4, R22 ;  /* 0x000000041b161825 */ /* 0x001fce00078e0016 */
[----:B------:R-:W0:Y:S01]  /*1020*/  @P3 LDC.64 R20, c[0x0][0x380] ;  /* 0x0000e000ff143b82 */ /* 0x000e220000000a00 */
[----:B------:R-:W2:Y:S01]  /*1030*/  @P1 LDG.E.CONSTANT R31, desc[UR4][R22.64] ;  /* 0x00000004161f1981 */ /* 0x000ea2000c1e9900 */
[----:B------:R-:W-:-:S03]  /*1040*/  @P1 IMAD.WIDE.U32 R16, R27, 0x4, R18 ;  /* 0x000000041b101825 */ /* 0x000fc600078e0012 */
[----:B------:R-:W4:Y:S01]  /*1050*/  @P1 LDG.E.CONSTANT R33, desc[UR4][R22.64+0x4] ;  /* 0x0000040416211981 */ /* 0x000f22000c1e9900 */
[----:B---3--:R-:W-:-:S04]  /*1060*/  @P1 IMAD.WIDE.U32 R24, R27, 0x4, R24 ;  /* 0x000000041b181825 */ /* 0x008fc800078e0018 */
[----:B------:R-:W-:Y:S01]  /*1070*/  @P1 VIADD R27, R27, 0x2 ;  /* 0x000000021b1b1836 */ /* 0x000fe20000000000 */
[----:B------:R-:W3:Y:S03]  /*1080*/  @P1 LDG.E.CONSTANT R30, desc[UR4][R24.64] ;  /* 0x00000004181e1981 */ /* 0x000ee6000c1e9900 */
[C---:B-1----:R-:W-:Y:S01]  /*1090*/  @P3 IMAD.WIDE.U32 R14, R27.reuse, 0x4, R14 ;  /* 0x000000041b0e3825 */ /* 0x042fe200078e000e */
[----:B------:R-:W3:Y:S05]  /*10a0*/  @P1 LDG.E.CONSTANT R35, desc[UR4][R24.64+0x4] ;  /* 0x0000040418231981 */ /* 0x000eea000c1e9900 */
[----:B------:R-:W3:Y:S01]  /*10b0*/  @P3 LDG.E.CONSTANT R15, desc[UR4][R14.64] ;  /* 0x000000040e0f3981 */ /* 0x000ee2000c1e9900 */
[----:B0-----:R-:W-:-:S06]  /*10c0*/  @P3 IMAD.WIDE.U32 R20, R27, 0x4, R20 ;  /* 0x000000041b143825 */ /* 0x001fcc00078e0014 */
[----:B------:R-:W3:Y:S01]  /*10d0*/  @P3 LDG.E.CONSTANT R20, desc[UR4][R20.64] ;  /* 0x0000000414143981 */ /* 0x000ee2000c1e9900 */
[----:B------:R-:W-:-:S04]  /*10e0*/  @P3 IMAD.WIDE.U32 R18, R27, 0x4, R18 ;  /* 0x000000041b123825 */ /* 0x000fc800078e0012 */
[----:B--2--5:R-:W-:-:S04]  /*10f0*/  @P1 FMUL R32, R12, R31 ;  /* 0x0000001f0c201220 */ /* 0x024fc80000400000 */
[----:B------:R-:W-:Y:S01]  /*1100*/  @P1 FFMA R31, R13, R28, R32 ;  /* 0x0000001c0d1f1223 */ /* 0x000fe20000000020 */
[----:B----4-:R-:W-:-:S03]  /*1110*/  @P1 FMUL R32, R12, R33 ;  /* 0x000000210c201220 */ /* 0x010fc60000400000 */
[----:B------:R-:W-:-:S04]  /*1120*/  @P1 FFMA R29, R26, R29, R31 ;  /* 0x0000001d1a1d1223 */ /* 0x000fc8000000001f */
[----:B------:R-:W-:-:S04]  /*1130*/  @P1 FFMA R23, R13, R29, R32 ;  /* 0x0000001d0d171223 */ /* 0x000fc80000000020 */
[----:B------:R-:W-:Y:S01]  /*1140*/  @P1 FFMA R28, R26, R28, R23 ;  /* 0x0000001c1a1c1223 */ /* 0x000fe20000000017 */
[----:B---3--:R-:W-:-:S04]  /*1150*/  @P3 FMUL R15, R12, R15 ;  /* 0x0000000f0c0f3220 */ /* 0x008fc80000400000 */
[----:B------:R-:W-:Y:S01]  /*1160*/  @P3 FFMA R12, R13, R28, R15 ;  /* 0x0000001c0d0c3223 */ /* 0x000fe2000000000f */
[----:B------:R-:W-:-:S03]  /*1170*/  @P1 FADD R15, -R29, R30 ;  /* 0x0000001e1d0f1221 */ /* 0x000fc60000000100 */
[----:B------:R-:W-:Y:S01]  /*1180*/  @P3 FFMA R13, R26, R29, R12 ;  /* 0x0000001d1a0d3223 */ /* 0x000fe2000000000c */
[----:B------:R-:W-:-:S03]  /*1190*/  @P1 FADD R35, -R28, R35 ;  /* 0x000000231c231221 */ /* 0x000fc60000000100 */
[----:B------:R-:W-:Y:S01]  /*11a0*/  @P3 FADD R13, -R13, R20 ;  /* 0x000000140d0d3221 */ /* 0x000fe20000000100 */
[----:B------:R4:W-:Y:S04]  /*11b0*/  @P1 STG.E desc[UR4][R16.64], R15 ;  /* 0x0000000f10001986 */ /* 0x0009e8000c101904 */
[----:B------:R4:W-:Y:S04]  /*11c0*/  @P1 STG.E desc[UR4][R16.64+0x4], R35 ;  /* 0x0000042310001986 */ /* 0x0009e8000c101904 */
[----:B------:R4:W-:Y:S02]  /*11d0*/  @P3 STG.E desc[UR4][R18.64], R13 ;  /* 0x0000000d12003986 */ /* 0x0009e4000c101904 */
.L_x_59:
[----:B------:R-:W1:Y:S01]  /*11e0*/  LDCU UR6, c[0x0][0x3b4] ;  /* 0x00007680ff0677ac */ /* 0x000e620008000800 */
[----:B------:R-:W-:-:S04]  /*11f0*/  IADD3 R3, PT, PT, R0, R3, RZ ;  /* 0x0000000300037210 */ /* 0x000fc80007ffe0ff */
[----:B-1----:R-:W-:-:S13]  /*1200*/  ISETP.GE.AND P3, PT, R3, UR6, PT ;  /* 0x0000000603007c0c */ /* 0x002fda000bf66270 */
[----:B------:R-:W-:Y:S05]  /*1210*/  @!P3 BRA `(.L_x_61) ;  /* 0xfffffff00028b947 */ /* 0x000fea000383ffff */
[----:B------:R-:W-:Y:S05]  /*1220*/  EXIT ;  /* 0x000000000000794d */ /* 0x000fea0003800000 */
.L_x_51:
[----:B------:R-:W-:-:S04]  /*1230*/  VIMNMX.U32 R14, PT, PT, R10, 0x1, !PT ;  /* 0x000000010a0e7848 */ /* 0x000fc80007fe0000 */
[C---:B------:R-:W-:Y:S02]  /*1240*/  LOP3.LUT R15, R14.reuse, 0x7, RZ, 0xc0, !PT ;  /* 0x000000070e0f7812 */ /* 0x040fe400078ec0ff */
[----:B------:R-:W-:-:S03]  /*1250*/  LOP3.LUT R16, R14, 0x3, RZ, 0xc0, !PT ;  /* 0x000000030e107812 */ /* 0x000fc600078ec0ff */
[----:B------:R-:W-:-:S05]  /*1260*/  VIADD R2, R15, 0xffffffff ;  /* 0xffffffff0f027836 */ /* 0x000fca0000000000 */
[----:B------:R-:W-:Y:S02]  /*1270*/  ISETP.GE.U32.AND P0, PT, R2, 0x3, PT ;  /* 0x000000030200780c */ /* 0x000fe40003f06070 */
[----:B------:R-:W-:-:S11]  /*1280*/  LOP3.LUT R2, R14, 0x7ffffff8, RZ, 0xc0, !PT ;  /* 0x7ffffff80e027812 */ /* 0x000fd600078ec0ff */
.L_x_67:
[----:B------:R-:W-:Y:S01]  /*1290*/  ISETP.GE.U32.AND P1, PT, R10, 0x8, PT ;  /* 0x000000080a00780c */ /* 0x000fe20003f26070 */
[----:B--2---:R-:W-:-:S12]  /*12a0*/  HFMA2 R6, -RZ, RZ, 0, 0 ;  /* 0x00000000ff067431 */ /* 0x004fd800000001ff */
[----:B01----:R-:W-:Y:S05]  /*12b0*/  @!P1 BRA `(.L_x_62) ;  /* 0x0000000000549947 */ /* 0x003fea0003800000 */
[----:B------:R-:W0:Y:S01]  /*12c0*/  LDC R8, c[0x0][0x3b0] ;  /* 0x0000ec00ff087b82 */ /* 0x000e220000000800 */
[----:B------:R-:W-:Y:S01]  /*12d0*/  IMAD.MOV.U32 R9, RZ, RZ, RZ ;  /* 0x000000ffff097224 */ /* 0x000fe200078e00ff */
[----:B------:R-:W-:-:S06]  /*12e0*/  MOV R11, 0x7fffffff ;  /* 0x7fffffff000b7802 */ /* 0x000fcc0000000f00 */
[----:B------:R-:W1:Y:S02]  /*12f0*/  LDC.64 R12, c[0x0][0x3c0] ;  /* 0x0000f000ff0c7b82 */ /* 0x000e640000000a00 */
.L_x_63:
[----:B------:R-:W-:Y:S01]  /*1300*/  MOV R5, RZ ;  /* 0x000000ff00057202 */ /* 0x000fe20000000f00 */
[----:B------:R-:W-:Y:S02]  /*1310*/  IMAD.MOV.U32 R4, RZ, RZ, R9 ;  /* 0x000000ffff047224 */ /* 0x000fe400078e0009 */
[----:B------:R-:W-:Y:S02]  /*1320*/  VIADD R9, R9, 0x8 ;  /* 0x0000000809097836 */ /* 0x000fe40000000000 */
[----:B0-----:R-:W-:-:S03]  /*1330*/  IMAD.WIDE R4, R3, R8, R4 ;  /* 0x0000000803047225 */ /* 0x001fc600078e0204 */
[----:B-12---:R-:W-:-:S04]  /*1340*/  LEA R6, P1, R4, R12, 0x2 ;  /* 0x0000000c04067211 */ /* 0x006fc800078210ff */
[----:B------:R-:W-:Y:S02]  /*1350*/  LEA.HI.X R7, R4, R13, R5, 0x2, P1 ;  /* 0x0000000d04077211 */ /* 0x000fe400008f1405 */
[----:B------:R-:W-:-:S03]  /*1360*/  ISETP.NE.AND P1, PT, R9, R2, PT ;  /* 0x000000020900720c */ /* 0x000fc60003f25270 */
        /* <DEDUP_REMOVED lines=9> */
[----:B--2---:R-:W-:-:S07]  /*1400*/  MOV R6, R2 ;  /* 0x0000000200067202 */ /* 0x004fce0000000f00 */
.L_x_62:
[----:B------:R-:W-:-:S13]  /*1410*/  ISETP.NE.AND P1, PT, R15, RZ, PT ;  /* 0x000000ff0f00720c */ /* 0x000fda0003f25270 */
[----:B------:R-:W-:Y:S05]  /*1420*/  @!P1 BRA `(.L_x_64) ;  /* 0x0000000000a09947 */ /* 0x000fea0003800000 */
[----:B------:R-:W-:Y:S01]  /*1430*/  ISETP.NE.AND P1, PT, R16, RZ, PT ;  /* 0x000000ff1000720c */ /* 0x000fe20003f25270 */
[----:B------:R-:W-:-:S12]  /*1440*/  @!P0 BRA `(.L_x_65) ;  /* 0x0000000000348947 */ /* 0x000fd80003800000 */
[----:B------:R-:W0:Y:S01]  /*1450*/  LDCU UR6, c[0x0][0x3b0] ;  /* 0x00007600ff0677ac */ /* 0x000e220008000800 */
[----:B------:R-:W-:Y:S02]  /*1460*/  HFMA2 R5, -RZ, RZ, 0, 0 ;  /* 0x00000000ff057431 */ /* 0x000fe400000001ff */
[----:B------:R-:W-:Y:S01]  /*1470*/  IMAD.MOV.U32 R4, RZ, RZ, R6 ;  /* 0x000000ffff047224 */ /* 0x000fe200078e0006 */
[----:B------:R-:W-:Y:S01]  /*1480*/  IADD3 R6, PT, PT, R6, 0x4, RZ ;  /* 0x0000000406067810 */ /* 0x000fe20007ffe0ff */
[----:B------:R-:W1:Y:S01]  /*1490*/  LDCU.64 UR8, c[0x0][0x3c0] ;  /* 0x00007800ff0877ac */ /* 0x000e620008000a00 */
[----:B------:R-:W-:Y:S02]  /*14a0*/  IMAD.MOV.U32 R7, RZ, RZ, 0x7fffffff ;  /* 0x7fffffffff077424 */ /* 0x000fe400078e00ff */
[----:B0-----:R-:W-:-:S03]  /*14b0*/  IMAD.WIDE R8, R3, UR6, R4 ;  /* 0x0000000603087c25 */ /* 0x001fc6000f8e0204 */
[----:B-1----:R-:W-:-:S04]  /*14c0*/  LEA R4, P2, R8, UR8, 0x2 ;  /* 0x0000000808047c11 */ /* 0x002fc8000f8410ff */
[----:B------:R-:W-:-:S05]  /*14d0*/  LEA.HI.X R5, R8, UR9, R9, 0x2, P2 ;  /* 0x0000000908057c11 */ /* 0x000fca00090f1409 */
[----:B------:R0:W-:Y:S04]  /*14e0*/  STG.E desc[UR4][R4.64], R7 ;  /* 0x0000000704007986 */ /* 0x0001e8000c101904 */
[----:B------:R0:W-:Y:S04]  /*14f0*/  STG.E desc[UR4][R4.64+0x4], R7 ;  /* 0x0000040704007986 */ /* 0x0001e8000c101904 */
[----:B------:R0:W-:Y:S04]  /*1500*/  STG.E desc[UR4][R4.64+0x8], R7 ;  /* 0x0000080704007986 */ /* 0x0001e8000c101904 */
[----:B------:R0:W-:Y:S02]  /*1510*/  STG.E desc[UR4][R4.64+0xc], R7 ;  /* 0x00000c0704007986 */ /* 0x0001e4000c101904 */
.L_x_65:
[----:B------:R-:W-:Y:S05]  /*1520*/  @!P1 BRA `(.L_x_64) ;  /* 0x0000000000609947 */ /* 0x000fea0003800000 */
[----:B------:R-:W-:Y:S02]  /*1530*/  ISETP.NE.AND P1, PT, R16, 0x1, PT ;  /* 0x000000011000780c */ /* 0x000fe40003f25270 */
[----:B------:R-:W-:-:S11]  /*1540*/  LOP3.LUT P2, RZ, R14, 0x1, RZ, 0xc0, !PT ;  /* 0x000000010eff7812 */ /* 0x000fd6000784c0ff */
[----:B------:R-:W-:Y:S05]  /*1550*/  @!P1 BRA `(.L_x_66) ;  /* 0x00000000002c9947 */ /* 0x000fea0003800000 */
[----:B------:R-:W1:Y:S01]  /*1560*/  LDCU UR6, c[0x0][0x3b0] ;  /* 0x00007600ff0677ac */ /* 0x000e620008000800 */
[----:B0-----:R-:W-:Y:S01]  /*1570*/  MOV R5, RZ ;  /* 0x000000ff00057202 */ /* 0x001fe20000000f00 */
[----:B------:R-:W-:Y:S01]  /*1580*/  IMAD.MOV.U32 R4, RZ, RZ, R6 ;  /* 0x000000ffff047224 */ /* 0x000fe200078e0006 */
[----:B------:R-:W-:Y:S01]  /*1590*/  IADD3 R6, PT, PT, R6, 0x2, RZ ;  /* 0x0000000206067810 */ /* 0x000fe20007ffe0ff */
[----:B------:R-:W0:Y:S01]  /*15a0*/  LDCU.64 UR8, c[0x0][0x3c0] ;  /* 0x00007800ff0877ac */ /* 0x000e220008000a00 */
[----:B------:R-:W-:Y:S02]  /*15b0*/  IMAD.MOV.U32 R7, RZ, RZ, 0x7fffffff ;  /* 0x7fffffffff077424 */ /* 0x000fe400078e00ff */
[----:B-1----:R-:W-:-:S03]  /*15c0*/  IMAD.WIDE R8, R3, UR6, R4 ;  /* 0x0000000603087c25 */ /* 0x002fc6000f8e0204 */
[----:B0-----:R-:W-:-:S04]  /*15d0*/  LEA R4, P1, R8, UR8, 0x2 ;  /* 0x0000000808047c11 */ /* 0x001fc8000f8210ff */
[----:B------:R-:W-:-:S05]  /*15e0*/  LEA.HI.X R5, R8, UR9, R9, 0x2, P1 ;  /* 0x0000000908057c11 */ /* 0x000fca00088f1409 */
[----:B------:R1:W-:Y:S04]  /*15f0*/  STG.E desc[UR4][R4.64], R7 ;  /* 0x0000000704007986 */ /* 0x0003e8000c101904 */
[----:B------:R1:W-:Y:S02]  /*1600*/  STG.E desc[UR4][R4.64+0x4], R7 ;  /* 0x0000040704007986 */ /* 0x0003e4000c101904 */
.L_x_66:
[----:B------:R-:W-:Y:S05]  /*1610*/  @!P2 BRA `(.L_x_64) ;  /* 0x000000000024a947 */ /* 0x000fea0003800000 */
[----:B------:R-:W2:Y:S01]  /*1620*/  LDCU UR6, c[0x0][0x3b0] ;  /* 0x00007600ff0677ac */ /* 0x000ea20008000800 */
[----:B01----:R-:W-:Y:S02]  /*1630*/  HFMA2 R5, -RZ, RZ, 0, 0 ;  /* 0x00000000ff057431 */ /* 0x003fe400000001ff */
[----:B------:R-:W-:Y:S01]  /*1640*/  IMAD.MOV.U32 R4, RZ, RZ, R6 ;  /* 0x000000ffff047224 */ /* 0x000fe200078e0006 */
[----:B------:R-:W0:Y:S03]  /*1650*/  LDCU.64 UR8, c[0x0][0x3c0] ;  /* 0x00007800ff0877ac */ /* 0x000e260008000a00 */
[----:B--2---:R-:W-:-:S03]  /*1660*/  IMAD.WIDE R4, R3, UR6, R4 ;  /* 0x0000000603047c25 */ /* 0x004fc6000f8e0204 */
[----:B0-----:R-:W-:-:S04]  /*1670*/  LEA R6, P1, R4, UR8, 0x2 ;  /* 0x0000000804067c11 */ /* 0x001fc8000f8210ff */
[----:B------:R-:W-:Y:S01]  /*1680*/  LEA.HI.X R7, R4, UR9, R5, 0x2, P1 ;  /* 0x0000000904077c11 */ /* 0x000fe200088f1405 */
[----:B------:R-:W-:-:S05]  /*1690*/  IMAD.MOV.U32 R5, RZ, RZ, 0x7fffffff ;  /* 0x7fffffffff057424 */ /* 0x000fca00078e00ff */
[----:B------:R2:W-:Y:S03]  /*16a0*/  STG.E desc[UR4][R6.64], R5 ;  /* 0x0000000506007986 */ /* 0x0005e6000c101904 */
.L_x_64:
[----:B------:R-:W3:Y:S01]  /*16b0*/  LDCU UR6, c[0x0][0x3b4] ;  /* 0x00007680ff0677ac */ /* 0x000ee20008000800 */
[----:B------:R-:W-:-:S04]  /*16c0*/  IADD3 R3, PT, PT, R0, R3, RZ ;  /* 0x0000000300037210 */ /* 0x000fc80007ffe0ff */
[----:B---3--:R-:W-:-:S13]  /*16d0*/  ISETP.GE.AND P1, PT, R3, UR6, PT ;  /* 0x0000000603007c0c */ /* 0x008fda000bf26270 */
[----:B------:R-:W-:Y:S05]  /*16e0*/  @!P1 BRA `(.L_x_67) ;  /* 0xfffffff800e89947 */ /* 0x000fea000383ffff */
[----:B------:R-:W-:Y:S05]  /*16f0*/  EXIT ;  /* 0x000000000000794d */ /* 0x000fea0003800000 */
.L_x_50:
[----:B------:R-:W-:-:S04]  /*1700*/  VIMNMX.U32 R14, PT, PT, R10, 0x1, !PT ;  /* 0x000000010a0e7848 */ /* 0x000fc80007fe0000 */
[C---:B------:R-:W-:Y:S02]  /*1710*/  LOP3.LUT R15, R14.reuse, 0x7, RZ, 0xc0, !PT ;  /* 0x000000070e0f7812 */ /* 0x040fe400078ec0ff */
[----:B------:R-:W-:-:S03]  /*1720*/  LOP3.LUT R16, R14, 0x3, RZ, 0xc0, !PT ;  /* 0x000000030e107812 */ /* 0x000fc600078ec0ff */
[----:B------:R-:W-:-:S05]  /*1730*/  VIADD R2, R15, 0xffffffff ;  /* 0xffffffff0f027836 */ /* 0x000fca0000000000 */
[----:B------:R-:W-:Y:S02]  /*1740*/  ISETP.GE.U32.AND P0, PT, R2, 0x3, PT ;  /* 0x000000030200780c */ /* 0x000fe40003f06070 */
[----:B------:R-:W-:-:S11]  /*1750*/  LOP3.LUT R2, R14, 0x7ffffff8, RZ, 0xc0, !PT ;  /* 0x7ffffff80e027812 */ /* 0x000fd600078ec0ff */
.L_x_73:
[----:B------:R-:W-:Y:S02]  /*1760*/  ISETP.GE.U32.AND P1, PT, R10, 0x8, PT ;  /* 0x000000080a00780c */ /* 0x000fe40003f26070 */
[----:B--2---:R-:W-:-:S11]  /*1770*/  MOV R6, RZ ;  /* 0x000000ff00067202 */ /* 0x004fd60000000f00 */
[----:B01----:R-:W-:Y:S05]  /*1780*/  @!P1 BRA `(.L_x_68) ;  /* 0x0000000000549947 */ /* 0x003fea0003800000 */
[----:B------:R-:W0:Y:S01]  /*1790*/  LDC R8, c[0x0][0x3b0] ;  /* 0x0000ec00ff087b82 */ /* 0x000e220000000800 */
[----:B------:R-:W-:Y:S01]  /*17a0*/  IMAD.MOV.U32 R9, RZ, RZ, RZ ;  /* 0x000000ffff097224 */ /* 0x000fe200078e00ff */
[----:B------:R-:W-:-:S06]  /*17b0*/  MOV R11, 0x7fffffff ;  /* 0x7fffffff000b7802 */ /* 0x000fcc0000000f00 */
[----:B------:R-:W1:Y:S02]  /*17c0*/  LDC.64 R12, c[0x0][0x3c0] ;  /* 0x0000f000ff0c7b82 */ /* 0x000e640000000a00 */
.L_x_69:
[----:B------:R-:W-:Y:S02]  /*17d0*/  HFMA2 R5, -RZ, RZ, 0, 0 ;  /* 0x00000000ff057431 */ /* 0x000fe400000001ff */
        /* <DEDUP_REMOVED lines=16> */
.L_x_68:
[----:B------:R-:W-:-:S13]  /*18e0*/  ISETP.NE.AND P1, PT, R15, RZ, PT ;  /* 0x000000ff0f00720c */ /* 0x000fda0003f25270 */
[----:B------:R-:W-:Y:S05]  /*18f0*/  @!P1 BRA `(.L_x_70) ;  /* 0x0000000000a09947 */ /* 0x000fea0003800000 */
[----:B------:R-:W-:Y:S01]  /*1900*/  ISETP.NE.AND P2, PT, R16, RZ, PT ;  /* 0x000000ff1000720c */ /* 0x000fe20003f45270 */
[----:B------:R-:W-:-:S12]  /*1910*/  @!P0 BRA `(.L_x_71) ;  /* 0x0000000000348947 */ /* 0x000fd80003800000 */
[----:B------:R-:W0:Y:S01]  /*1920*/  LDCU UR6, c[0x0][0x3b0] ;  /* 0x00007600ff0677ac */ /* 0x000e220008000800 */
[----:B------:R-:W-:Y:S01]  /*1930*/  MOV R5, RZ ;  /* 0x000000ff00057202 */ /* 0x000fe20000000f00 */
        /* <DEDUP_REMOVED lines=11> */
.L_x_71:
[----:B------:R-:W-:Y:S05]  /*19f0*/  @!P2 BRA `(.L_x_70) ;  /* 0x000000000060a947 */ /* 0x000fea0003800000 */
[----:B------:R-:W-:Y:S02]  /*1a00*/  ISETP.NE.AND P1, PT, R16, 0x1, PT ;  /* 0x000000011000780c */ /* 0x000fe40003f25270 */
[----:B------:R-:W-:-:S11]  /*1a10*/  LOP3.LUT P2, RZ, R14, 0x1, RZ, 0xc0, !PT ;  /* 0x000000010eff7812 */ /* 0x000fd6000784c0ff */
[----:B------:R-:W-:Y:S05]  /*1a20*/  @!P1 BRA `(.L_x_72) ;  /* 0x00000000002c9947 */ /* 0x000fea0003800000 */
[----:B------:R-:W1:Y:S01]  /*1a30*/  LDCU UR6, c[0x0][0x3b0] ;  /* 0x00007600ff0677ac */ /* 0x000e620008000800 */
[----:B0-----:R-:W-:Y:S02]  /*1a40*/  HFMA2 R5, -RZ, RZ, 0, 0 ;  /* 0x00000000ff057431 */ /* 0x001fe400000001ff */
        /* <DEDUP_REMOVED lines=9> */
.L_x_72:
[----:B------:R-:W-:Y:S05]  /*1ae0*/  @!P2 BRA `(.L_x_70) ;  /* 0x000000000024a947 */ /* 0x000fea0003800000 */
[----:B------:R-:W2:Y:S01]  /*1af0*/  LDCU UR6, c[0x0][0x3b0] ;  /* 0x00007600ff0677ac */ /* 0x000ea20008000800 */
[----:B01----:R-:W-:Y:S01]  /*1b00*/  MOV R5, RZ ;  /* 0x000000ff00057202 */ /* 0x003fe20000000f00 */
[----:B------:R-:W-:Y:S01]  /*1b10*/  IMAD.MOV.U32 R4, RZ, RZ, R6 ;  /* 0x000000ffff047224 */ /* 0x000fe200078e0006 */
[----:B------:R-:W0:Y:S03]  /*1b20*/  LDCU.64 UR8, c[0x0][0x3c0] ;  /* 0x00007800ff0877ac */ /* 0x000e260008000a00 */
[----:B--2---:R-:W-:-:S03]  /*1b30*/  IMAD.WIDE R4, R3, UR6, R4 ;  /* 0x0000000603047c25 */ /* 0x004fc6000f8e0204 */
[----:B0-----:R-:W-:-:S04]  /*1b40*/  LEA R6, P1, R4, UR8, 0x2 ;  /* 0x0000000804067c11 */ /* 0x001fc8000f8210ff */
[----:B------:R-:W-:Y:S01]  /*1b50*/  LEA.HI.X R7, R4, UR9, R5, 0x2, P1 ;  /* 0x0000000904077c11 */ /* 0x000fe200088f1405 */
[----:B------:R-:W-:-:S05]  /*1b60*/  IMAD.MOV.U32 R5, RZ, RZ, 0x7fffffff ;  /* 0x7fffffffff057424 */ /* 0x000fca00078e00ff */
[----:B------:R2:W-:Y:S03]  /*1b70*/  STG.E desc[UR4][R6.64], R5 ;  /* 0x0000000506007986 */ /* 0x0005e6000c101904 */
.L_x_70:
[----:B------:R-:W3:Y:S01]  /*1b80*/  LDCU UR6, c[0x0][0x3b4] ;  /* 0x00007680ff0677ac */ /* 0x000ee20008000800 */
[----:B------:R-:W-:-:S04]  /*1b90*/  IADD3 R3, PT, PT, R0, R3, RZ ;  /* 0x0000000300037210 */ /* 0x000fc80007ffe0ff */
[----:B---3--:R-:W-:-:S13]  /*1ba0*/  ISETP.GE.AND P1, PT, R3, UR6, PT ;  /* 0x0000000603007c0c */ /* 0x008fda000bf26270 */
[----:B------:R-:W-:Y:S05]  /*1bb0*/  @!P1 BRA `(.L_x_73) ;  /* 0xfffffff800e89947 */ /* 0x000fea000383ffff */
[----:B------:R-:W-:Y:S05]  /*1bc0*/  EXIT ;  /* 0x000000000000794d */ /* 0x000fea0003800000 */
.L_x_49:
[C---:B------:R-:W-:Y:S01]  /*1bd0*/  LOP3.LUT R10, R5.reuse, 0x7, RZ, 0xc0, !PT ;  /* 0x00000007050a7812 */ /* 0x040fe200078ec0ff */
[----:B------:R-:W0:Y:S01]  /*1be0*/  LDCU.64 UR6, c[0x0][0x3c0] ;  /* 0x00007800ff0677ac */ /* 0x000e220008000a00 */
[----:B------:R-:W-:-:S03]  /*1bf0*/  LOP3.LUT R11, R5, 0x3, RZ, 0xc0, !PT ;  /* 0x00000003050b7812 */ /* 0x000fc600078ec0ff */
[----:B------:R-:W-:-:S05]  /*1c00*/  VIADD R2, R10, 0xffffffff ;  /* 0xffffffff0a027836 */ /* 0x000fca0000000000 */
[----:B------:R-:W-:Y:S02]  /*1c10*/  ISETP.GE.U32.AND P0, PT, R2, 0x3, PT ;  /* 0x000000030200780c */ /* 0x000fe40003f06070 */
[----:B------:R-:W-:-:S11]  /*1c20*/  LOP3.LUT R2, R5, 0x7ffffff8, RZ, 0xc0, !PT ;  /* 0x7ffffff805027812 */ /* 0x000fd600078ec0ff */
.L_x_79:
[----:B-1----:R-:W1:Y:S01]  /*1c30*/  LDC R8, c[0x0][0x3b0] ;  /* 0x0000ec00ff087b82 */ /* 0x002e620000000800 */
[----:B----4-:R-:W-:Y:S01]  /*1c40*/  HFMA2 R6, -RZ, RZ, 0, 0 ;  /* 0x00000000ff067431 */ /* 0x010fe200000001ff */
[----:B-1----:R-:W-:-:S13]  /*1c50*/  ISETP.GE.U32.AND P1, PT, R8, 0x8, PT ;  /* 0x000000080800780c */ /* 0x002fda0003f26070 */
[----:B--23--:R-:W-:Y:S05]  /*1c60*/  @!P1 BRA `(.L_x_74) ;  /* 0x00000000004c9947 */ /* 0x00cfea0003800000 */
[----:B------:R-:W-:-:S07]  /*1c70*/  IMAD.MOV.U32 R7, RZ, RZ, RZ ;  /* 0x000000ffff077224 */ /* 0x000fce00078e00ff */
.L_x_75:
[----:B-1----:R-:W-:Y:S01]  /*1c80*/  MOV R4, R7 ;  /* 0x0000000700047202 */ /* 0x002fe20000000f00 */
[----:B------:R-:W-:Y:S01]  /*1c90*/  IMAD.MOV.U32 R5, RZ, RZ, RZ ;  /* 0x000000ffff057224 */ /* 0x000fe200078e00ff */
[----:B------:R-:W-:Y:S01]  /*1ca0*/  MOV R9, 0x7fffffff ;  /* 0x7fffffff00097802 */ /* 0x000fe20000000f00 */
[----:B------:R-:W-:Y:S02]  /*1cb0*/  VIADD R7, R7, 0x8 ;  /* 0x0000000807077836 */ /* 0x000fe40000000000 */
[----:B------:R-:W-:-:S03]  /*1cc0*/  IMAD.WIDE R12, R3, R8, R4 ;  /* 0x00000008030c7225 */ /* 0x000fc600078e0204 */
[----:B0-----:R-:W-:-:S04]  /*1cd0*/  LEA R4, P1, R12, UR6, 0x2 ;  /* 0x000000060c047c11 */ /* 0x001fc8000f8210ff */
[----:B------:R-:W-:Y:S02]  /*1ce0*/  LEA.HI.X R5, R12, UR7, R13, 0x2, P1 ;  /* 0x000000070c057c11 */ /* 0x000fe400088f140d */
        /* <DEDUP_REMOVED lines=10> */
[----:B------:R-:W-:-:S07]  /*1d90*/  MOV R6, R2 ;  /* 0x0000000200067202 */ /* 0x000fce0000000f00 */
.L_x_74:
[----:B------:R-:W-:-:S13]  /*1da0*/  ISETP.NE.AND P1, PT, R10, RZ, PT ;  /* 0x000000ff0a00720c */ /* 0x000fda0003f25270 */
[----:B------:R-:W-:Y:S05]  /*1db0*/  @!P1 BRA `(.L_x_76) ;  /* 0x0000000000949947 */ /* 0x000fea0003800000 */
[----:B------:R-:W-:Y:S01]  /*1dc0*/  ISETP.NE.AND P1, PT, R11, RZ, PT ;  /* 0x000000ff0b00720c */ /* 0x000fe20003f25270 */
[----:B------:R-:W-:-:S12]  /*1dd0*/  @!P0 BRA `(.L_x_77) ;  /* 0x0000000000308947 */ /* 0x000fd80003800000 */
[----:B------:R-:W2:Y:S01]  /*1de0*/  LDCU.64 UR8, c[0x0][0x3c0] ;  /* 0x00007800ff0877ac */ /* 0x000ea20008000a00 */
[----:B-1----:R-:W-:Y:S02]  /*1df0*/  HFMA2 R5, -RZ, RZ, 0, 0 ;  /* 0x00000000ff057431 */ /* 0x002fe400000001ff */
[----:B------:R-:W-:Y:S01]  /*1e00*/  IMAD.MOV.U32 R4, RZ, RZ, R6 ;  /* 0x000000ffff047224 */ /* 0x000fe200078e0006 */
[----:B------:R-:W-:Y:S01]  /*1e10*/  IADD3 R6, PT, PT, R6, 0x4, RZ ;  /* 0x0000000406067810 */ /* 0x000fe20007ffe0ff */
[----:B------:R-:W-:Y:S02]  /*1e20*/  IMAD.MOV.U32 R7, RZ, RZ, 0x7fffffff ;  /* 0x7fffffffff077424 */ /* 0x000fe400078e00ff */
[----:B------:R-:W-:-:S03]  /*1e30*/  IMAD.WIDE R12, R3, R8, R4 ;  /* 0x00000008030c7225 */ /* 0x000fc600078e0204 */
[----:B--2---:R-:W-:-:S04]  /*1e40*/  LEA R4, P2, R12, UR8, 0x2 ;  /* 0x000000080c047c11 */ /* 0x004fc8000f8410ff */
[----:B------:R-:W-:-:S05]  /*1e50*/  LEA.HI.X R5, R12, UR9, R13, 0x2, P2 ;  /* 0x000000090c057c11 */ /* 0x000fca00090f140d */
[----:B------:R2:W-:Y:S04]  /*1e60*/  STG.E desc[UR4][R4.64], R7 ;  /* 0x0000000704007986 */ /* 0x0005e8000c101904 */
[----:B------:R2:W-:Y:S04]  /*1e70*/  STG.E desc[UR4][R4.64+0x4], R7 ;  /* 0x0000040704007986 */ /* 0x0005e8000c101904 */
[----:B------:R2:W-:Y:S04]  /*1e80*/  STG.E desc[UR4][R4.64+0x8], R7 ;  /* 0x0000080704007986 */ /* 0x0005e8000c101904 */
[----:B------:R2:W-:Y:S02]  /*1e90*/  STG.E desc[UR4][R4.64+0xc], R7 ;  /* 0x00000c0704007986 */ /* 0x0005e4000c101904 */
.L_x_77:
[----:B------:R-:W-:Y:S05]  /*1ea0*/  @!P1 BRA `(.L_x_76) ;  /* 0x0000000000589947 */ /* 0x000fea0003800000 */
[----:B------:R-:W-:Y:S02]  /*1eb0*/  ISETP.NE.AND P1, PT, R11, 0x1, PT ;  /* 0x000000010b00780c */ /* 0x000fe40003f25270 */
[----:B------:R-:W-:-:S11]  /*1ec0*/  LOP3.LUT P2, RZ, R8, 0x1, RZ, 0xc0, !PT ;  /* 0x0000000108ff7812 */ /* 0x000fd6000784c0ff */
[----:B------:R-:W-:Y:S05]  /*1ed0*/  @!P1 BRA `(.L_x_78) ;  /* 0x0000000000289947 */ /* 0x000fea0003800000 */
[----:B------:R-:W3:Y:S01]  /*1ee0*/  LDCU.64 UR8, c[0x0][0x3c0] ;  /* 0x00007800ff0877ac */ /* 0x000ee20008000a00 */
[----:B-12---:R-:W-:Y:S01]  /*1ef0*/  MOV R5, RZ ;  /* 0x000000ff00057202 */ /* 0x006fe20000000f00 */
[----:B------:R-:W-:Y:S01]  /*1f00*/  IMAD.MOV.U32 R4, RZ, RZ, R6 ;  /* 0x000000ffff047224 */ /* 0x000fe200078e0006 */
[----:B------:R-:W-:Y:S01]  /*1f10*/  IADD3 R6, PT, PT, R6, 0x2, RZ ;  /* 0x0000000206067810 */ /* 0x000fe20007ffe0ff */
[----:B------:R-:W-:Y:S02]  /*1f20*/  IMAD.MOV.U32 R7, RZ, RZ, 0x7fffffff ;  /* 0x7fffffffff077424 */ /* 0x000fe400078e00ff */
[----:B------:R-:W-:-:S03]  /*1f30*/  IMAD.WIDE R12, R3, R8, R4 ;  /* 0x00000008030c7225 */ /* 0x000fc600078e0204 */
[----:B---3--:R-:W-:-:S04]  /*1f40*/  LEA R4, P1, R12, UR8, 0x2 ;  /* 0x000000080c047c11 */ /* 0x008fc8000f8210ff */
[----:B------:R-:W-:-:S05]  /*1f50*/  LEA.HI.X R5, R12, UR9, R13, 0x2, P1 ;  /* 0x000000090c057c11 */ /* 0x000fca00088f140d */
[----:B------:R3:W-:Y:S04]  /*1f60*/  STG.E desc[UR4][R4.64], R7 ;  /* 0x0000000704007986 */ /* 0x0007e8000c101904 */
[----:B------:R3:W-:Y:S02]  /*1f70*/  STG.E desc[UR4][R4.64+0x4], R7 ;  /* 0x0000040704007986 */ /* 0x0007e4000c101904 */
.L_x_78:
[----:B------:R-:W-:Y:S05]  /*1f80*/  @!P2 BRA `(.L_x_76) ;  /* 0x000000000020a947 */ /* 0x000fea0003800000 */
[----:B------:R-:W4:Y:S01]  /*1f90*/  LDCU.64 UR8, c[0x0][0x3c0] ;  /* 0x00007800ff0877ac */ /* 0x000f220008000a00 */
[----:B-123--:R-:W-:Y:S01]  /*1fa0*/  MOV R4, R6 ;  /* 0x0000000600047202 */ /* 0x00efe20000000f00 */
[----:B------:R-:W-:-:S04]  /*1fb0*/  IMAD.MOV.U32 R5, RZ, RZ, RZ ;  /* 0x000000ffff057224 */ /* 0x000fc800078e00ff */
[----:B------:R-:W-:-:S03]  /*1fc0*/  IMAD.WIDE R4, R3, R8, R4 ;  /* 0x0000000803047225 */ /* 0x000fc600078e0204 */
[----:B----4-:R-:W-:-:S04]  /*1fd0*/  LEA R6, P1, R4, UR8, 0x2 ;  /* 0x0000000804067c11 */ /* 0x010fc8000f8210ff */
[----:B------:R-:W-:Y:S02]  /*1fe0*/  LEA.HI.X R7, R4, UR9, R5, 0x2, P1 ;  /* 0x0000000904077c11 */ /* 0x000fe400088f1405 */
[----:B------:R-:W-:-:S05]  /*1ff0*/  MOV R5, 0x7fffffff ;  /* 0x7fffffff00057802 */ /* 0x000fca0000000f00 */
[----:B------:R4:W-:Y:S02]  /*2000*/  STG.E desc[UR4][R6.64], R5 ;  /* 0x0000000506007986 */ /* 0x0009e4000c101904 */
.L_x_76:
[----:B------:R-:W5:Y:S01]  /*2010*/  LDCU UR8, c[0x0][0x3b4] ;  /* 0x00007680ff0877ac */ /* 0x000f620008000800 */
[----:B------:R-:W-:-:S04]  /*2020*/  IADD3 R3, PT, PT, R0, R3, RZ ;  /* 0x0000000300037210 */ /* 0x000fc80007ffe0ff */
[----:B-----5:R-:W-:-:S13]  /*2030*/  ISETP.GE.AND P1, PT, R3, UR8, PT ;  /* 0x0000000803007c0c */ /* 0x020fda000bf26270 */
[----:B------:R-:W-:Y:S05]  /*2040*/  @!P1 BRA `(.L_x_79) ;  /* 0xfffffff800f89947 */ /* 0x000fea000383ffff */
[----:B0-----:R-:W-:Y:S05]  /*2050*/  EXIT ;  /* 0x000000000000794d */ /* 0x001fea0003800000 */
.L_x_80:
        /* <DEDUP_REMOVED lines=10> */
.L_x_83:


//--------------------- .nv.shared.reserved.0     --------------------------
	.section	.nv.shared.reserved.0,"aw",@nobits
	.weak		__nv_reservedSMEM_offset_0_alias
	.size		__nv_reservedSMEM_offset_0_alias, 0, 64
	.other		__nv_reservedSMEM_offset_0_alias,@"STO_CUDA_RESERVED_SHARED STV_DEFAULT"
__nv_reservedSMEM_offset_0_alias:
	.zero		0
	.zero		64


//--------------------- .nv.constant0.decycler_many_series_one_param_f32 --------------------------
	.section	.nv.constant0.decycler_many_series_one_param_f32,"a",@progbits
	.sectionflags	@""
	.align	4
.nv.constant0.decycler_many_series_one_param_f32:
	.zero		944


//--------------------- .nv.constant0.decycler_batch_warp_scan_f32 --------------------------
	.section	.nv.constant0.decycler_batch_warp_scan_f32,"a",@progbits
	.sectionflags	@""
	.align	4
.nv.constant0.decycler_batch_warp_scan_f32:
	.zero		968


//--------------------- .nv.constant0.decycler_batch_f32 --------------------------
	.section	.nv.constant0.decycler_batch_f32,"a",@progbits
	.sectionflags	@""
	.align	4
.nv.constant0.decycler_batch_f32:
	.zero		968


//--------------------- SYMBOLS --------------------------

	.type		.nv.reservedSmem.offset0,@object
	.size		.nv.reservedSmem.offset0,0x4
